	.target	sm_90a

	.elftype	@"ET_EXEC"


//--------------------- .note.nv.tkinfo           --------------------------
	.section	.note.nv.tkinfo,"",@"SHT_NOTE"
	.sectionflags	@"SHF_NOTE_NV_TKINFO"
	.tkinfo
        /*0018*/ 	.word	0x00000002
        /*0030*/ 	.string	""
        /*0030*/ 	.string	"ptxas"
        /*0030*/ 	.string	"Cuda compilation tools, release 13.0, V13.0.88"
        /*0030*/ 	.string	"Build cuda_13.0.r13.0/compiler.36424714_0"
        /*0030*/ 	.string	"-arch sm_90a -m 64 "



//--------------------- .note.nv.cuinfo           --------------------------
	.section	.note.nv.cuinfo,"",@"SHT_NOTE"
	.sectionflags	@"SHF_NOTE_NV_CUINFO"
        /*0018*/ 	.short	0x0002
        /*001a*/ 	.short	0x005a
        /*001c*/ 	.short	0x0082
	.zero		2


//--------------------- .nv.info                  --------------------------
	.section	.nv.info,"",@"SHT_CUDA_INFO"
	.align	4


	//----- nvinfo : EIATTR_REGCOUNT
	.align		4
        /*0000*/ 	.byte	0x04, 0x2f
        /*0002*/ 	.short	(.L_15 - .L_14)
	.align		4
.L_14:
        /*0004*/ 	.word	index@(_ZN7cutlass13device_kernelINS_4gemm6kernel13GemmUniversalIN4cute5tupleIJiiiiEEENS1_10collective13CollectiveMmaINS1_34MainloopSm90TmaGmmaWarpSpecializedILi6ENS5_IJNS4_1CILi1EEESB_SB_EEENS1_35KernelTmaWarpSpecializedCooperativeEEENS5_IJNSA_ILi128EEENSA_ILi64EEESF_EEEfNS5_IJlSB_lEEEfSI_NS4_8TiledMMAINS4_8MMA_AtomIJNS4_4SM904GMMA29MMA_64x64x8_F32TF32TF32_SS_TNILNSM_7ScaleInE1ELSO_1EEEEEENS4_6LayoutINS5_IJNSA_ILi2EEESB_SB_EEENS5_IJSB_NSA_ILi0EEESU_EEEEENS5_IJNS4_10UnderscoreESX_SX_EEEEENS4_13SM90_TMA_LOADENS4_14ComposedLayoutINS4_7SwizzleILi3ELi4ELi3EEENS4_18smem_ptr_flag_bitsILi32EEENSR_INS5_IJNSA_ILi8EEENSA_ILi32EEEEEENS5_IJS17_SB_EEEEEEEvNS4_8identityES10_S1B_vS1C_EENS_8epilogue10collective6detail29Sm90TmaWarpSpecializedAdapterINS1F_15DefaultEpilogueIfSI_SI_NS1E_6thread17LinearCombinationIfLi1EffLNS1J_9ScaleType4KindE0ELNS_15FloatRoundStyleE2EfEENS1_15EpilogueDefaultEEEEEvvEEEEvNT_6ParamsE)
        /*0008*/ 	.word	0x000000a8


	//----- nvinfo : EIATTR_FRAME_SIZE
	.align		4
.L_15:
        /*000c*/ 	.byte	0x04, 0x11
        /*000e*/ 	.short	(.L_17 - .L_16)
	.align		4
.L_16:
        /*0010*/ 	.word	index@(_ZN7cutlass13device_kernelINS_4gemm6kernel13GemmUniversalIN4cute5tupleIJiiiiEEENS1_10collective13CollectiveMmaINS1_34MainloopSm90TmaGmmaWarpSpecializedILi6ENS5_IJNS4_1CILi1EEESB_SB_EEENS1_35KernelTmaWarpSpecializedCooperativeEEENS5_IJNSA_ILi128EEENSA_ILi64EEESF_EEEfNS5_IJlSB_lEEEfSI_NS4_8TiledMMAINS4_8MMA_AtomIJNS4_4SM904GMMA29MMA_64x64x8_F32TF32TF32_SS_TNILNSM_7ScaleInE1ELSO_1EEEEEENS4_6LayoutINS5_IJNSA_ILi2EEESB_SB_EEENS5_IJSB_NSA_ILi0EEESU_EEEEENS5_IJNS4_10UnderscoreESX_SX_EEEEENS4_13SM90_TMA_LOADENS4_14ComposedLayoutINS4_7SwizzleILi3ELi4ELi3EEENS4_18smem_ptr_flag_bitsILi32EEENSR_INS5_IJNSA_ILi8EEENSA_ILi32EEEEEENS5_IJS17_SB_EEEEEEEvNS4_8identityES10_S1B_vS1C_EENS_8epilogue10collective6detail29Sm90TmaWarpSpecializedAdapterINS1F_15DefaultEpilogueIfSI_SI_NS1E_6thread17LinearCombinationIfLi1EffLNS1J_9ScaleType4KindE0ELNS_15FloatRoundStyleE2EfEENS1_15EpilogueDefaultEEEEEvvEEEEvNT_6ParamsE)
        /*0014*/ 	.word	0x00000000


	//----- nvinfo : EIATTR_MIN_STACK_SIZE
	.align		4
.L_17:
        /*0018*/ 	.byte	0x04, 0x12
        /*001a*/ 	.short	(.L_19 - .L_18)
	.align		4
.L_18:
        /*001c*/ 	.word	index@(_ZN7cutlass13device_kernelINS_4gemm6kernel13GemmUniversalIN4cute5tupleIJiiiiEEENS1_10collective13CollectiveMmaINS1_34MainloopSm90TmaGmmaWarpSpecializedILi6ENS5_IJNS4_1CILi1EEESB_SB_EEENS1_35KernelTmaWarpSpecializedCooperativeEEENS5_IJNSA_ILi128EEENSA_ILi64EEESF_EEEfNS5_IJlSB_lEEEfSI_NS4_8TiledMMAINS4_8MMA_AtomIJNS4_4SM904GMMA29MMA_64x64x8_F32TF32TF32_SS_TNILNSM_7ScaleInE1ELSO_1EEEEEENS4_6LayoutINS5_IJNSA_ILi2EEESB_SB_EEENS5_IJSB_NSA_ILi0EEESU_EEEEENS5_IJNS4_10UnderscoreESX_SX_EEEEENS4_13SM90_TMA_LOADENS4_14ComposedLayoutINS4_7SwizzleILi3ELi4ELi3EEENS4_18smem_ptr_flag_bitsILi32EEENSR_INS5_IJNSA_ILi8EEENSA_ILi32EEEEEENS5_IJS17_SB_EEEEEEEvNS4_8identityES10_S1B_vS1C_EENS_8epilogue10collective6detail29Sm90TmaWarpSpecializedAdapterINS1F_15DefaultEpilogueIfSI_SI_NS1E_6thread17LinearCombinationIfLi1EffLNS1J_9ScaleType4KindE0ELNS_15FloatRoundStyleE2EfEENS1_15EpilogueDefaultEEEEEvvEEEEvNT_6ParamsE)
        /*0020*/ 	.word	0x00000000
.L_19:


//--------------------- .nv.compat                --------------------------
	.section	.nv.compat,"",@"SHT_CUDA_COMPAT_INFO"
	.align	4
        /*0000*/ 	.byte	0x02, 0x09, 0x01, 0x00, 0x02, 0x02, 0x04, 0x00, 0x02, 0x05, 0x05, 0x00, 0x03, 0x07, 0x01, 0x01
        /*0010*/ 	.byte	0x02, 0x03, 0x01, 0x00, 0x02, 0x06, 0x01, 0x00, 0x04, 0x0b, 0x08, 0x00, 0x00, 0x00, 0x00, 0x00
        /*0020*/ 	.byte	0x00, 0x00, 0x00, 0x00


//--------------------- .nv.info._ZN7cutlass13device_kernelINS_4gemm6kernel13GemmUniversalIN4cute5tupleIJiiiiEEENS1_10collective13CollectiveMmaINS1_34MainloopSm90TmaGmmaWarpSpecializedILi6ENS5_IJNS4_1CILi1EEESB_SB_EEENS1_35KernelTmaWarpSpecializedCooperativeEEENS5_IJNSA_ILi128EEENSA_ILi64EEESF_EEEfNS5_IJlSB_lEEEfSI_NS4_8TiledMMAINS4_8MMA_AtomIJNS4_4SM904GMMA29MMA_64x64x8_F32TF32TF32_SS_TNILNSM_7ScaleInE1ELSO_1EEEEEENS4_6LayoutINS5_IJNSA_ILi2EEESB_SB_EEENS5_IJSB_NSA_ILi0EEESU_EEEEENS5_IJNS4_10UnderscoreESX_SX_EEEEENS4_13SM90_TMA_LOADENS4_14ComposedLayoutINS4_7SwizzleILi3ELi4ELi3EEENS4_18smem_ptr_flag_bitsILi32EEENSR_INS5_IJNSA_ILi8EEENSA_ILi32EEEEEENS5_IJS17_SB_EEEEEEEvNS4_8identityES10_S1B_vS1C_EENS_8epilogue10collective6detail29Sm90TmaWarpSpecializedAdapterINS1F_15DefaultEpilogueIfSI_SI_NS1E_6thread17LinearCombinationIfLi1EffLNS1J_9ScaleType4KindE0ELNS_15FloatRoundStyleE2EfEENS1_15EpilogueDefaultEEEEEvvEEEEvNT_6ParamsE --------------------------
	.section	.nv.info._ZN7cutlass13device_kernelINS_4gemm6kernel13GemmUniversalIN4cute5tupleIJiiiiEEENS1_10collective13CollectiveMmaINS1_34MainloopSm90TmaGmmaWarpSpecializedILi6ENS5_IJNS4_1CILi1EEESB_SB_EEENS1_35KernelTmaWarpSpecializedCooperativeEEENS5_IJNSA_ILi128EEENSA_ILi64EEESF_EEEfNS5_IJlSB_lEEEfSI_NS4_8TiledMMAINS4_8MMA_AtomIJNS4_4SM904GMMA29MMA_64x64x8_F32TF32TF32_SS_TNILNSM_7ScaleInE1ELSO_1EEEEEENS4_6LayoutINS5_IJNSA_ILi2EEESB_SB_EEENS5_IJSB_NSA_ILi0EEESU_EEEEENS5_IJNS4_10UnderscoreESX_SX_EEEEENS4_13SM90_TMA_LOADENS4_14ComposedLayoutINS4_7SwizzleILi3ELi4ELi3EEENS4_18smem_ptr_flag_bitsILi32EEENSR_INS5_IJNSA_ILi8EEENSA_ILi32EEEEEENS5_IJS17_SB_EEEEEEEvNS4_8identityES10_S1B_vS1C_EENS_8epilogue10collective6detail29Sm90TmaWarpSpecializedAdapterINS1F_15DefaultEpilogueIfSI_SI_NS1E_6thread17LinearCombinationIfLi1EffLNS1J_9ScaleType4KindE0ELNS_15FloatRoundStyleE2EfEENS1_15EpilogueDefaultEEEEEvvEEEEvNT_6ParamsE,"",@"SHT_CUDA_INFO"
	.sectionflags	@""
	.align	4


	//----- nvinfo : EIATTR_CUDA_API_VERSION
	.align		4
        /*0000*/ 	.byte	0x04, 0x37
        /*0002*/ 	.short	(.L_21 - .L_20)
.L_20:
        /*0004*/ 	.word	0x00000082


	//----- nvinfo : EIATTR_KPARAM_INFO
	.align		4
.L_21:
        /*0008*/ 	.byte	0x04, 0x17
        /*000a*/ 	.short	(.L_23 - .L_22)
.L_22:
        /*000c*/ 	.word	0x00000000
        /*0010*/ 	.short	0x0000
        /*0012*/ 	.short	0x0070
        /*0014*/ 	.byte	0x00, 0xf0, 0x01, 0x10


	//----- nvinfo : EIATTR_SPARSE_MMA_MASK
	.align		4
.L_23:
        /*0018*/ 	.byte	0x03, 0x50
        /*001a*/ 	.short	0x0000


	//----- nvinfo : EIATTR_MAXREG_COUNT
	.align		4
        /*001c*/ 	.byte	0x03, 0x1b
        /*001e*/ 	.short	0x00a8


	//----- nvinfo : EIATTR_NUM_BARRIERS
	.align		4
        /*0020*/ 	.byte	0x02, 0x4c
        /*0022*/ 	.byte	0x01
	.zero		1


	//----- nvinfo : EIATTR_EXTERNS
	.align		4
        /*0024*/ 	.byte	0x04, 0x0f
        /*0026*/ 	.short	(.L_25 - .L_24)


	//   ....[0]....
	.align		4
.L_24:
        /*0028*/ 	.word	index@(__assertfail)


	//----- nvinfo : EIATTR_MERCURY_ISA_VERSION
	.align		4
.L_25:
        /*002c*/ 	.byte	0x03, 0x5f
        /*002e*/ 	.short	0x0101


	//----- nvinfo : EIATTR_INT_WARP_WIDE_INSTR_OFFSETS
	.align		4
        /*0030*/ 	.byte	0x04, 0x31
        /*0032*/ 	.short	(.L_27 - .L_26)


	//   ....[0]....
.L_26:
        /*0034*/ 	.word	0x00000430


	//   ....[1]....
        /*0038*/ 	.word	0x00000440


	//   ....[2]....
        /*003c*/ 	.word	0x00000500


	//----- nvinfo : EIATTR_COOP_GROUP_MASK_REGIDS
	.align		4
.L_27:
        /*0040*/ 	.byte	0x04, 0x29
        /*0042*/ 	.short	(.L_29 - .L_28)


	//   ....[0]....
.L_28:
        /*0044*/ 	.word	0xffffffff


	//   ....[1]....
        /*0048*/ 	.word	0xffffffff


	//   ....[2]....
        /*004c*/ 	.word	0xffffffff


	//   ....[3]....
        /*0050*/ 	.word	0xffffffff


	//   ....[4]....
        /*0054*/ 	.word	0xffffffff


	//----- nvinfo : EIATTR_COOP_GROUP_INSTR_OFFSETS
	.align		4
.L_29:
        /*0058*/ 	.byte	0x04, 0x28
        /*005a*/ 	.short	(.L_31 - .L_30)


	//   ....[0]....
.L_30:
        /*005c*/ 	.word	0x00000060


	//   ....[1]....
        /*0060*/ 	.word	0x00000070


	//   ....[2]....
        /*0064*/ 	.word	0x00000130


	//   ....[3]....
        /*0068*/ 	.word	0x00000300


	//   ....[4]....
        /*006c*/ 	.word	0x00001200


	//----- nvinfo : EIATTR_REG_RECONFIG
	.align		4
.L_31:
        /*0070*/ 	.byte	0x01, 0x54
	.zero		2


	//----- nvinfo : EIATTR_SYSCALL_OFFSETS
	.align		4
        /*0074*/ 	.byte	0x04, 0x46
        /*0076*/ 	.short	(.L_33 - .L_32)


	//   ....[0]....
.L_32:
        /*0078*/ 	.word	0x000013f0


	//----- nvinfo : EIATTR_MBARRIER_INSTR_OFFSETS
	.align		4
.L_33:
        /*007c*/ 	.byte	0x04, 0x39
        /*007e*/ 	.short	(.L_35 - .L_34)


	//   ....[0]....
.L_34:
        /*0080*/ 	.word	0x00000230
        /*0084*/ 	.word	0x000000ff
        /*0088*/ 	.word	0x00000000
        /*008c*/ 	.short	0x0100
        /*008e*/ 	.byte	0x08
	.zero		1


	//   ....[1]....
        /*0090*/ 	.word	0x00000240
        /*0094*/ 	.word	0x000000ff
        /*0098*/ 	.word	0x00000030
        /*009c*/ 	.short	0x0100
        /*009e*/ 	.byte	0x08
	.zero		1


	//   ....[2]....
        /*00a0*/ 	.word	0x00000250
        /*00a4*/ 	.word	0x000000ff
        /*00a8*/ 	.word	0x00000008
        /*00ac*/ 	.short	0x0100
        /*00ae*/ 	.byte	0x08
	.zero		1


	//   ....[3]....
        /*00b0*/ 	.word	0x00000260
        /*00b4*/ 	.word	0x000000ff
        /*00b8*/ 	.word	0x00000038
        /*00bc*/ 	.short	0x0100
        /*00be*/ 	.byte	0x08
	.zero		1


	//   ....[4]....
        /*00c0*/ 	.word	0x00000270
        /*00c4*/ 	.word	0x000000ff
        /*00c8*/ 	.word	0x00000010
        /*00cc*/ 	.short	0x0100
        /*00ce*/ 	.byte	0x08
	.zero		1


	//   ....[5]....
        /*00d0*/ 	.word	0x00000280
        /*00d4*/ 	.word	0x000000ff
        /*00d8*/ 	.word	0x00000040
        /*00dc*/ 	.short	0x0100
        /*00de*/ 	.byte	0x08
	.zero		1


	//   ....[6]....
        /*00e0*/ 	.word	0x00000290
        /*00e4*/ 	.word	0x000000ff
        /*00e8*/ 	.word	0x00000018
        /*00ec*/ 	.short	0x0100
        /*00ee*/ 	.byte	0x08
	.zero		1


	//   ....[7]....
        /*00f0*/ 	.word	0x000002a0
        /*00f4*/ 	.word	0x000000ff
        /*00f8*/ 	.word	0x00000048
        /*00fc*/ 	.short	0x0100
        /*00fe*/ 	.byte	0x08
	.zero		1


	//   ....[8]....
        /*0100*/ 	.word	0x000002b0
        /*0104*/ 	.word	0x000000ff
        /*0108*/ 	.word	0x00000020
        /*010c*/ 	.short	0x0100
        /*010e*/ 	.byte	0x08
	.zero		1


	//   ....[9]....
        /*0110*/ 	.word	0x000002c0
        /*0114*/ 	.word	0x000000ff
        /*0118*/ 	.word	0x00000050
        /*011c*/ 	.short	0x0100
        /*011e*/ 	.byte	0x08
	.zero		1


	//   ....[10]....
        /*0120*/ 	.word	0x000002d0
        /*0124*/ 	.word	0x000000ff
        /*0128*/ 	.word	0x00000028
        /*012c*/ 	.short	0x0100
        /*012e*/ 	.byte	0x08
	.zero		1


	//   ....[11]....
        /*0130*/ 	.word	0x000002e0
        /*0134*/ 	.word	0x000000ff
        /*0138*/ 	.word	0x00000058
        /*013c*/ 	.short	0x0100
        /*013e*/ 	.byte	0x08
	.zero		1


	//   ....[12]....
        /*0140*/ 	.word	0x00000580
        /*0144*/ 	.word	0x000000ff
        /*0148*/ 	.word	0x00000070
        /*014c*/ 	.short	0x0100
        /*014e*/ 	.byte	0x08
	.zero		1


	//   ....[13]....
        /*0150*/ 	.word	0x00000600
        /*0154*/ 	.word	0x000000ff
        /*0158*/ 	.word	0x00000078
        /*015c*/ 	.short	0x0100
        /*015e*/ 	.byte	0x08
	.zero		1


	//   ....[14]....
        /*0160*/ 	.word	0x00001470
        /*0164*/ 	.word	0x00000003
        /*0168*/ 	.word	0x00000000
        /*016c*/ 	.short	0x010a
        /*016e*/ 	.byte	0x3f
	.zero		1


	//   ....[15]....
        /*0170*/ 	.word	0x000014d0
        /*0174*/ 	.word	0x00000003
        /*0178*/ 	.word	0x00000000
        /*017c*/ 	.short	0x010a
        /*017e*/ 	.byte	0x3f
	.zero		1


	//   ....[16]....
        /*0180*/ 	.word	0x00001d80
        /*0184*/ 	.word	0x000000ff
        /*0188*/ 	.word	0x00000000
        /*018c*/ 	.short	0x010a
        /*018e*/ 	.byte	0x04
	.zero		1


	//   ....[17]....
        /*0190*/ 	.word	0x00001dc0
        /*0194*/ 	.word	0x000000ff
        /*0198*/ 	.word	0x00000000
        /*019c*/ 	.short	0x010a
        /*019e*/ 	.byte	0x04
	.zero		1


	//   ....[18]....
        /*01a0*/ 	.word	0x00002560
        /*01a4*/ 	.word	0x000000ff
        /*01a8*/ 	.word	0x00000000
        /*01ac*/ 	.short	0x0101
        /*01ae*/ 	.byte	0x0a
	.zero		1


	//   ....[19]....
        /*01b0*/ 	.word	0x00002740
        /*01b4*/ 	.word	0x000000ff
        /*01b8*/ 	.word	0x00000000
        /*01bc*/ 	.short	0x0101
        /*01be*/ 	.byte	0x06
	.zero		1


	//   ....[20]....
        /*01c0*/ 	.word	0x00005440
        /*01c4*/ 	.word	0x0000000e
        /*01c8*/ 	.word	0x00000030
        /*01cc*/ 	.short	0x010a
        /*01ce*/ 	.byte	0x3f
	.zero		1


	//   ....[21]....
        /*01d0*/ 	.word	0x00005a00
        /*01d4*/ 	.word	0x00000006
        /*01d8*/ 	.word	0x00000078
        /*01dc*/ 	.short	0x0101
        /*01de*/ 	.byte	0x3f
	.zero		1


	//   ....[22]....
        /*01e0*/ 	.word	0x00006120
        /*01e4*/ 	.word	0x00000007
        /*01e8*/ 	.word	0x00000000
        /*01ec*/ 	.short	0x010a
        /*01ee*/ 	.byte	0x3f
	.zero		1


	//   ....[23]....
        /*01f0*/ 	.word	0x000061a0
        /*01f4*/ 	.word	0x00000009
        /*01f8*/ 	.word	0x00000000
        /*01fc*/ 	.short	0x010a
        /*01fe*/ 	.byte	0x3f
	.zero		1


	//   ....[24]....
        /*0200*/ 	.word	0x00006230
        /*0204*/ 	.word	0x00000006
        /*0208*/ 	.word	0x00000000
        /*020c*/ 	.short	0x010a
        /*020e*/ 	.byte	0x3f
	.zero		1


	//   ....[25]....
        /*0210*/ 	.word	0x000062c0
        /*0214*/ 	.word	0x00000009
        /*0218*/ 	.word	0x00000000
        /*021c*/ 	.short	0x010a
        /*021e*/ 	.byte	0x3f
	.zero		1


	//   ....[26]....
        /*0220*/ 	.word	0x00006350
        /*0224*/ 	.word	0x00000006
        /*0228*/ 	.word	0x00000000
        /*022c*/ 	.short	0x010a
        /*022e*/ 	.byte	0x3f
	.zero		1


	//   ....[27]....
        /*0230*/ 	.word	0x000063e0
        /*0234*/ 	.word	0x00000003
        /*0238*/ 	.word	0x00000000
        /*023c*/ 	.short	0x010a
        /*023e*/ 	.byte	0x3f
	.zero		1


	//   ....[28]....
        /*0240*/ 	.word	0x00006440
        /*0244*/ 	.word	0x00000003
        /*0248*/ 	.word	0x00000000
        /*024c*/ 	.short	0x010a
        /*024e*/ 	.byte	0x3f
	.zero		1


	//   ....[29]....
        /*0250*/ 	.word	0x000064a0
        /*0254*/ 	.word	0x00000004
        /*0258*/ 	.word	0x00000000
        /*025c*/ 	.short	0x010a
        /*025e*/ 	.byte	0x3f
	.zero		1


	//   ....[30]....
        /*0260*/ 	.word	0x00006570
        /*0264*/ 	.word	0x0000000e
        /*0268*/ 	.word	0x00000030
        /*026c*/ 	.short	0x010a
        /*026e*/ 	.byte	0x3f
	.zero		1


	//   ....[31]....
        /*0270*/ 	.word	0x00006640
        /*0274*/ 	.word	0x00000007
        /*0278*/ 	.word	0x00000000
        /*027c*/ 	.short	0x010a
        /*027e*/ 	.byte	0x3f
	.zero		1


	//   ....[32]....
        /*0280*/ 	.word	0x00006690
        /*0284*/ 	.word	0x00000009
        /*0288*/ 	.word	0x00000000
        /*028c*/ 	.short	0x010a
        /*028e*/ 	.byte	0x3f
	.zero		1


	//   ....[33]....
        /*0290*/ 	.word	0x000066e0
        /*0294*/ 	.word	0x00000006
        /*0298*/ 	.word	0x00000000
        /*029c*/ 	.short	0x010a
        /*029e*/ 	.byte	0x3f
	.zero		1


	//   ....[34]....
        /*02a0*/ 	.word	0x00006730
        /*02a4*/ 	.word	0x00000009
        /*02a8*/ 	.word	0x00000000
        /*02ac*/ 	.short	0x010a
        /*02ae*/ 	.byte	0x3f
	.zero		1


	//   ....[35]....
        /*02b0*/ 	.word	0x00006780
        /*02b4*/ 	.word	0x00000006
        /*02b8*/ 	.word	0x00000000
        /*02bc*/ 	.short	0x010a
        /*02be*/ 	.byte	0x3f
	.zero		1


	//----- nvinfo : EIATTR_NUM_MBARRIERS
	.align		4
.L_35:
        /*02c0*/ 	.byte	0x03, 0x38
        /*02c2*/ 	.short	0x000e


	//----- nvinfo : EIATTR_EXIT_INSTR_OFFSETS
	.align		4
        /*02c4*/ 	.byte	0x04, 0x1c
        /*02c6*/ 	.short	(.L_37 - .L_36)


	//   ....[0]....
.L_36:
        /*02c8*/ 	.word	0x000006a0


	//   ....[1]....
        /*02cc*/ 	.word	0x00000f60


	//   ....[2]....
        /*02d0*/ 	.word	0x00004b20


	//   ....[3]....
        /*02d4*/ 	.word	0x00005150


	//   ....[4]....
        /*02d8*/ 	.word	0x00006430


	//----- nvinfo : EIATTR_MAX_THREADS
	.align		4
.L_37:
        /*02dc*/ 	.byte	0x04, 0x05
        /*02de*/ 	.short	(.L_39 - .L_38)
.L_38:
        /*02e0*/ 	.word	0x00000180
        /*02e4*/ 	.word	0x00000001
        /*02e8*/ 	.word	0x00000001


	//----- nvinfo : EIATTR_CRS_STACK_SIZE
	.align		4
.L_39:
        /*02ec*/ 	.byte	0x04, 0x1e
        /*02ee*/ 	.short	(.L_41 - .L_40)
.L_40:
        /*02f0*/ 	.word	0x00000000


	//----- nvinfo : EIATTR_CBANK_PARAM_SIZE
	.align		4
.L_41:
        /*02f4*/ 	.byte	0x03, 0x19
        /*02f6*/ 	.short	0x0470


	//----- nvinfo : EIATTR_PARAM_CBANK
	.align		4
        /*02f8*/ 	.byte	0x04, 0x0a
        /*02fa*/ 	.short	(.L_43 - .L_42)
	.align		4
.L_42:
        /*02fc*/ 	.word	index@(.nv.constant0._ZN7cutlass13device_kernelINS_4gemm6kernel13GemmUniversalIN4cute5tupleIJiiiiEEENS1_10collective13CollectiveMmaINS1_34MainloopSm90TmaGmmaWarpSpecializedILi6ENS5_IJNS4_1CILi1EEESB_SB_EEENS1_35KernelTmaWarpSpecializedCooperativeEEENS5_IJNSA_ILi128EEENSA_ILi64EEESF_EEEfNS5_IJlSB_lEEEfSI_NS4_8TiledMMAINS4_8MMA_AtomIJNS4_4SM904GMMA29MMA_64x64x8_F32TF32TF32_SS_TNILNSM_7ScaleInE1ELSO_1EEEEEENS4_6LayoutINS5_IJNSA_ILi2EEESB_SB_EEENS5_IJSB_NSA_ILi0EEESU_EEEEENS5_IJNS4_10UnderscoreESX_SX_EEEEENS4_13SM90_TMA_LOADENS4_14ComposedLayoutINS4_7SwizzleILi3ELi4ELi3EEENS4_18smem_ptr_flag_bitsILi32EEENSR_INS5_IJNSA_ILi8EEENSA_ILi32EEEEEENS5_IJS17_SB_EEEEEEEvNS4_8identityES10_S1B_vS1C_EENS_8epilogue10collective6detail29Sm90TmaWarpSpecializedAdapterINS1F_15DefaultEpilogueIfSI_SI_NS1E_6thread17LinearCombinationIfLi1EffLNS1J_9ScaleType4KindE0ELNS_15FloatRoundStyleE2EfEENS1_15EpilogueDefaultEEEEEvvEEEEvNT_6ParamsE)
        /*0300*/ 	.short	0x0210
        /*0302*/ 	.short	0x0470


	//----- nvinfo : EIATTR_SW_WAR
	.align		4
.L_43:
        /*0304*/ 	.byte	0x04, 0x36
        /*0306*/ 	.short	(.L_45 - .L_44)
.L_44:
        /*0308*/ 	.word	0x00000008
.L_45:


//--------------------- .nv.callgraph             --------------------------
	.section	.nv.callgraph,"",@"SHT_CUDA_CALLGRAPH"
	.align	4
	.sectionentsize	8
	.align		4
        /*0000*/ 	.word	0x00000000
	.align		4
        /*0004*/ 	.word	0xffffffff
	.align		4
        /*0008*/ 	.word	index@(_ZN7cutlass13device_kernelINS_4gemm6kernel13GemmUniversalIN4cute5tupleIJiiiiEEENS1_10collective13CollectiveMmaINS1_34MainloopSm90TmaGmmaWarpSpecializedILi6ENS5_IJNS4_1CILi1EEESB_SB_EEENS1_35KernelTmaWarpSpecializedCooperativeEEENS5_IJNSA_ILi128EEENSA_ILi64EEESF_EEEfNS5_IJlSB_lEEEfSI_NS4_8TiledMMAINS4_8MMA_AtomIJNS4_4SM904GMMA29MMA_64x64x8_F32TF32TF32_SS_TNILNSM_7ScaleInE1ELSO_1EEEEEENS4_6LayoutINS5_IJNSA_ILi2EEESB_SB_EEENS5_IJSB_NSA_ILi0EEESU_EEEEENS5_IJNS4_10UnderscoreESX_SX_EEEEENS4_13SM90_TMA_LOADENS4_14ComposedLayoutINS4_7SwizzleILi3ELi4ELi3EEENS4_18smem_ptr_flag_bitsILi32EEENSR_INS5_IJNSA_ILi8EEENSA_ILi32EEEEEENS5_IJS17_SB_EEEEEEEvNS4_8identityES10_S1B_vS1C_EENS_8epilogue10collective6detail29Sm90TmaWarpSpecializedAdapterINS1F_15DefaultEpilogueIfSI_SI_NS1E_6thread17LinearCombinationIfLi1EffLNS1J_9ScaleType4KindE0ELNS_15FloatRoundStyleE2EfEENS1_15EpilogueDefaultEEEEEvvEEEEvNT_6ParamsE)
	.align		4
        /*000c*/ 	.word	index@(__assertfail)
	.align		4
        /*0010*/ 	.word	0x00000000
	.align		4
        /*0014*/ 	.word	0xfffffffe
	.align		4
        /*0018*/ 	.word	0x00000000
	.align		4
        /*001c*/ 	.word	0xfffffffd
	.align		4
        /*0020*/ 	.word	0x00000000
	.align		4
        /*0024*/ 	.word	0xfffffffc


//--------------------- .nv.constant4             --------------------------
	.section	.nv.constant4,"a",@progbits
	.align	8
	.align		8
.nv.constant4:
        /*0000*/ 	.dword	__assertfail
	.align		8
        /*0008*/ 	.dword	__unnamed_1
	.align		8
        /*0010*/ 	.dword	_ZN40_INTERNAL_8875e7af_4_k_cu_c383cebe_194364cuda3std3__45__cpo5beginE
	.align		8
        /*0018*/ 	.dword	_ZN40_INTERNAL_8875e7af_4_k_cu_c383cebe_194364cuda3std3__45__cpo3endE
	.align		8
        /*0020*/ 	.dword	_ZN40_INTERNAL_8875e7af_4_k_cu_c383cebe_194364cuda3std3__45__cpo6cbeginE
	.align		8
        /*0028*/ 	.dword	_ZN40_INTERNAL_8875e7af_4_k_cu_c383cebe_194364cuda3std3__45__cpo4cendE
	.align		8
        /*0030*/ 	.dword	_ZN40_INTERNAL_8875e7af_4_k_cu_c383cebe_194364cuda3std3__442_GLOBAL__N__8875e7af_4_k_cu_c383cebe_194366ignoreE
	.align		8
        /*0038*/ 	.dword	_ZN40_INTERNAL_8875e7af_4_k_cu_c383cebe_194364cuda3std3__419piecewise_constructE
	.align		8
        /*0040*/ 	.dword	_ZN40_INTERNAL_8875e7af_4_k_cu_c383cebe_194364cuda3std3__48in_placeE
	.align		8
        /*0048*/ 	.dword	_ZN40_INTERNAL_8875e7af_4_k_cu_c383cebe_194364cuda3std6ranges3__45__cpo4swapE
	.align		8
        /*0050*/ 	.dword	_ZN40_INTERNAL_8875e7af_4_k_cu_c383cebe_194364cuda3std6ranges3__45__cpo9iter_moveE
	.align		8
        /*0058*/ 	.dword	_ZN40_INTERNAL_8875e7af_4_k_cu_c383cebe_194364cute7productE
	.align		8
        /*0060*/ 	.dword	_ZN40_INTERNAL_8875e7af_4_k_cu_c383cebe_194364cute1_E
	.align		8
        /*0068*/ 	.dword	$str$22
	.align		8
        /*0070*/ 	.dword	$str$23


//--------------------- .text._ZN7cutlass13device_kernelINS_4gemm6kernel13GemmUniversalIN4cute5tupleIJiiiiEEENS1_10collective13CollectiveMmaINS1_34MainloopSm90TmaGmmaWarpSpecializedILi6ENS5_IJNS4_1CILi1EEESB_SB_EEENS1_35KernelTmaWarpSpecializedCooperativeEEENS5_IJNSA_ILi128EEENSA_ILi64EEESF_EEEfNS5_IJlSB_lEEEfSI_NS4_8TiledMMAINS4_8MMA_AtomIJNS4_4SM904GMMA29MMA_64x64x8_F32TF32TF32_SS_TNILNSM_7ScaleInE1ELSO_1EEEEEENS4_6LayoutINS5_IJNSA_ILi2EEESB_SB_EEENS5_IJSB_NSA_ILi0EEESU_EEEEENS5_IJNS4_10UnderscoreESX_SX_EEEEENS4_13SM90_TMA_LOADENS4_14ComposedLayoutINS4_7SwizzleILi3ELi4ELi3EEENS4_18smem_ptr_flag_bitsILi32EEENSR_INS5_IJNSA_ILi8EEENSA_ILi32EEEEEENS5_IJS17_SB_EEEEEEEvNS4_8identityES10_S1B_vS1C_EENS_8epilogue10collective6detail29Sm90TmaWarpSpecializedAdapterINS1F_15DefaultEpilogueIfSI_SI_NS1E_6thread17LinearCombinationIfLi1EffLNS1J_9ScaleType4KindE0ELNS_15FloatRoundStyleE2EfEENS1_15EpilogueDefaultEEEEEvvEEEEvNT_6ParamsE --------------------------
	.section	.text._ZN7cutlass13device_kernelINS_4gemm6kernel13GemmUniversalIN4cute5tupleIJiiiiEEENS1_10collective13CollectiveMmaINS1_34MainloopSm90TmaGmmaWarpSpecializedILi6ENS5_IJNS4_1CILi1EEESB_SB_EEENS1_35KernelTmaWarpSpecializedCooperativeEEENS5_IJNSA_ILi128EEENSA_ILi64EEESF_EEEfNS5_IJlSB_lEEEfSI_NS4_8TiledMMAINS4_8MMA_AtomIJNS4_4SM904GMMA29MMA_64x64x8_F32TF32TF32_SS_TNILNSM_7ScaleInE1ELSO_1EEEEEENS4_6LayoutINS5_IJNSA_ILi2EEESB_SB_EEENS5_IJSB_NSA_ILi0EEESU_EEEEENS5_IJNS4_10UnderscoreESX_SX_EEEEENS4_13SM90_TMA_LOADENS4_14ComposedLayoutINS4_7SwizzleILi3ELi4ELi3EEENS4_18smem_ptr_flag_bitsILi32EEENSR_INS5_IJNSA_ILi8EEENSA_ILi32EEEEEENS5_IJS17_SB_EEEEEEEvNS4_8identityES10_S1B_vS1C_EENS_8epilogue10collective6detail29Sm90TmaWarpSpecializedAdapterINS1F_15DefaultEpilogueIfSI_SI_NS1E_6thread17LinearCombinationIfLi1EffLNS1J_9ScaleType4KindE0ELNS_15FloatRoundStyleE2EfEENS1_15EpilogueDefaultEEEEEvvEEEEvNT_6ParamsE,"ax",@progbits
	.align	128
.text._ZN7cutlass13device_kernelINS_4gemm6kernel13GemmUniversalIN4cute5tupleIJiiiiEEENS1_10collective13CollectiveMmaINS1_34MainloopSm90TmaGmmaWarpSpecializedILi6ENS5_IJNS4_1CILi1EEESB_SB_EEENS1_35KernelTmaWarpSpecializedCooperativeEEENS5_IJNSA_ILi128EEENSA_ILi64EEESF_EEEfNS5_IJlSB_lEEEfSI_NS4_8TiledMMAINS4_8MMA_AtomIJNS4_4SM904GMMA29MMA_64x64x8_F32TF32TF32_SS_TNILNSM_7ScaleInE1ELSO_1EEEEEENS4_6LayoutINS5_IJNSA_ILi2EEESB_SB_EEENS5_IJSB_NSA_ILi0EEESU_EEEEENS5_IJNS4_10UnderscoreESX_SX_EEEEENS4_13SM90_TMA_LOADENS4_14ComposedLayoutINS4_7SwizzleILi3ELi4ELi3EEENS4_18smem_ptr_flag_bitsILi32EEENSR_INS5_IJNSA_ILi8EEENSA_ILi32EEEEEENS5_IJS17_SB_EEEEEEEvNS4_8identityES10_S1B_vS1C_EENS_8epilogue10collective6detail29Sm90TmaWarpSpecializedAdapterINS1F_15DefaultEpilogueIfSI_SI_NS1E_6thread17LinearCombinationIfLi1EffLNS1J_9ScaleType4KindE0ELNS_15FloatRoundStyleE2EfEENS1_15EpilogueDefaultEEEEEvvEEEEvNT_6ParamsE:
        .type           _ZN7cutlass13device_kernelINS_4gemm6kernel13GemmUniversalIN4cute5tupleIJiiiiEEENS1_10collective13CollectiveMmaINS1_34MainloopSm90TmaGmmaWarpSpecializedILi6ENS5_IJNS4_1CILi1EEESB_SB_EEENS1_35KernelTmaWarpSpecializedCooperativeEEENS5_IJNSA_ILi128EEENSA_ILi64EEESF_EEEfNS5_IJlSB_lEEEfSI_NS4_8TiledMMAINS4_8MMA_AtomIJNS4_4SM904GMMA29MMA_64x64x8_F32TF32TF32_SS_TNILNSM_7ScaleInE1ELSO_1EEEEEENS4_6LayoutINS5_IJNSA_ILi2EEESB_SB_EEENS5_IJSB_NSA_ILi0EEESU_EEEEENS5_IJNS4_10UnderscoreESX_SX_EEEEENS4_13SM90_TMA_LOADENS4_14ComposedLayoutINS4_7SwizzleILi3ELi4ELi3EEENS4_18smem_ptr_flag_bitsILi32EEENSR_INS5_IJNSA_ILi8EEENSA_ILi32EEEEEENS5_IJS17_SB_EEEEEEEvNS4_8identityES10_S1B_vS1C_EENS_8epilogue10collective6detail29Sm90TmaWarpSpecializedAdapterINS1F_15DefaultEpilogueIfSI_SI_NS1E_6thread17LinearCombinationIfLi1EffLNS1J_9ScaleType4KindE0ELNS_15FloatRoundStyleE2EfEENS1_15EpilogueDefaultEEEEEvvEEEEvNT_6ParamsE,@function
        .size           _ZN7cutlass13device_kernelINS_4gemm6kernel13GemmUniversalIN4cute5tupleIJiiiiEEENS1_10collective13CollectiveMmaINS1_34MainloopSm90TmaGmmaWarpSpecializedILi6ENS5_IJNS4_1CILi1EEESB_SB_EEENS1_35KernelTmaWarpSpecializedCooperativeEEENS5_IJNSA_ILi128EEENSA_ILi64EEESF_EEEfNS5_IJlSB_lEEEfSI_NS4_8TiledMMAINS4_8MMA_AtomIJNS4_4SM904GMMA29MMA_64x64x8_F32TF32TF32_SS_TNILNSM_7ScaleInE1ELSO_1EEEEEENS4_6LayoutINS5_IJNSA_ILi2EEESB_SB_EEENS5_IJSB_NSA_ILi0EEESU_EEEEENS5_IJNS4_10UnderscoreESX_SX_EEEEENS4_13SM90_TMA_LOADENS4_14ComposedLayoutINS4_7SwizzleILi3ELi4ELi3EEENS4_18smem_ptr_flag_bitsILi32EEENSR_INS5_IJNSA_ILi8EEENSA_ILi32EEEEEENS5_IJS17_SB_EEEEEEEvNS4_8identityES10_S1B_vS1C_EENS_8epilogue10collective6detail29Sm90TmaWarpSpecializedAdapterINS1F_15DefaultEpilogueIfSI_SI_NS1E_6thread17LinearCombinationIfLi1EffLNS1J_9ScaleType4KindE0ELNS_15FloatRoundStyleE2EfEENS1_15EpilogueDefaultEEEEEvvEEEEvNT_6ParamsE,(.L_x_134 - _ZN7cutlass13device_kernelINS_4gemm6kernel13GemmUniversalIN4cute5tupleIJiiiiEEENS1_10collective13CollectiveMmaINS1_34MainloopSm90TmaGmmaWarpSpecializedILi6ENS5_IJNS4_1CILi1EEESB_SB_EEENS1_35KernelTmaWarpSpecializedCooperativeEEENS5_IJNSA_ILi128EEENSA_ILi64EEESF_EEEfNS5_IJlSB_lEEEfSI_NS4_8TiledMMAINS4_8MMA_AtomIJNS4_4SM904GMMA29MMA_64x64x8_F32TF32TF32_SS_TNILNSM_7ScaleInE1ELSO_1EEEEEENS4_6LayoutINS5_IJNSA_ILi2EEESB_SB_EEENS5_IJSB_NSA_ILi0EEESU_EEEEENS5_IJNS4_10UnderscoreESX_SX_EEEEENS4_13SM90_TMA_LOADENS4_14ComposedLayoutINS4_7SwizzleILi3ELi4ELi3EEENS4_18smem_ptr_flag_bitsILi32EEENSR_INS5_IJNSA_ILi8EEENSA_ILi32EEEEEENS5_IJS17_SB_EEEEEEEvNS4_8identityES10_S1B_vS1C_EENS_8epilogue10collective6detail29Sm90TmaWarpSpecializedAdapterINS1F_15DefaultEpilogueIfSI_SI_NS1E_6thread17LinearCombinationIfLi1EffLNS1J_9ScaleType4KindE0ELNS_15FloatRoundStyleE2EfEENS1_15EpilogueDefaultEEEEEvvEEEEvNT_6ParamsE)
        .other          _ZN7cutlass13device_kernelINS_4gemm6kernel13GemmUniversalIN4cute5tupleIJiiiiEEENS1_10collective13CollectiveMmaINS1_34MainloopSm90TmaGmmaWarpSpecializedILi6ENS5_IJNS4_1CILi1EEESB_SB_EEENS1_35KernelTmaWarpSpecializedCooperativeEEENS5_IJNSA_ILi128EEENSA_ILi64EEESF_EEEfNS5_IJlSB_lEEEfSI_NS4_8TiledMMAINS4_8MMA_AtomIJNS4_4SM904GMMA29MMA_64x64x8_F32TF32TF32_SS_TNILNSM_7ScaleInE1ELSO_1EEEEEENS4_6LayoutINS5_IJNSA_ILi2EEESB_SB_EEENS5_IJSB_NSA_ILi0EEESU_EEEEENS5_IJNS4_10UnderscoreESX_SX_EEEEENS4_13SM90_TMA_LOADENS4_14ComposedLayoutINS4_7SwizzleILi3ELi4ELi3EEENS4_18smem_ptr_flag_bitsILi32EEENSR_INS5_IJNSA_ILi8EEENSA_ILi32EEEEEENS5_IJS17_SB_EEEEEEEvNS4_8identityES10_S1B_vS1C_EENS_8epilogue10collective6detail29Sm90TmaWarpSpecializedAdapterINS1F_15DefaultEpilogueIfSI_SI_NS1E_6thread17LinearCombinationIfLi1EffLNS1J_9ScaleType4KindE0ELNS_15FloatRoundStyleE2EfEENS1_15EpilogueDefaultEEEEEvvEEEEvNT_6ParamsE,@"STO_CUDA_ENTRY STV_DEFAULT"
_ZN7cutlass13device_kernelINS_4gemm6kernel13GemmUniversalIN4cute5tupleIJiiiiEEENS1_10collective13CollectiveMmaINS1_34MainloopSm90TmaGmmaWarpSpecializedILi6ENS5_IJNS4_1CILi1EEESB_SB_EEENS1_35KernelTmaWarpSpecializedCooperativeEEENS5_IJNSA_ILi128EEENSA_ILi64EEESF_EEEfNS5_IJlSB_lEEEfSI_NS4_8TiledMMAINS4_8MMA_AtomIJNS4_4SM904GMMA29MMA_64x64x8_F32TF32TF32_SS_TNILNSM_7ScaleInE1ELSO_1EEEEEENS4_6LayoutINS5_IJNSA_ILi2EEESB_SB_EEENS5_IJSB_NSA_ILi0EEESU_EEEEENS5_IJNS4_10UnderscoreESX_SX_EEEEENS4_13SM90_TMA_LOADENS4_14ComposedLayoutINS4_7SwizzleILi3ELi4ELi3EEENS4_18smem_ptr_flag_bitsILi32EEENSR_INS5_IJNSA_ILi8EEENSA_ILi32EEEEEENS5_IJS17_SB_EEEEEEEvNS4_8identityES10_S1B_vS1C_EENS_8epilogue10collective6detail29Sm90TmaWarpSpecializedAdapterINS1F_15DefaultEpilogueIfSI_SI_NS1E_6thread17LinearCombinationIfLi1EffLNS1J_9ScaleType4KindE0ELNS_15FloatRoundStyleE2EfEENS1_15EpilogueDefaultEEEEEvvEEEEvNT_6ParamsE:
[----:B------:R-:W0:Y:S01]  /*0000*/  LDC R1, c[0x0][0x28] ;  /* 0x00000a00ff017b82 */ /* 0x000e220000000800 */
[----:B------:R-:W1:Y:S01]  /*0010*/  S2R R3, SR_TID.X ;  /* 0x0000000000037919 */ /* 0x000e620000002100 */
[----:B------:R-:W-:Y:S01]  /*0020*/  ELECT P0, URZ, PT ;  /* 0x00000000003f782f */ /* 0x000fe20003800000 */
[----:B------:R-:W-:Y:S01]  /*0030*/  BSSY B0, `(.L_x_0) ;  /* 0x000000f000007945 */ /* 0x000fe20003800000 */
[--C-:B-1----:R-:W-:Y:S02]  /*0040*/  SHF.R.U32.HI R0, RZ, 0x5, R3.reuse ;  /* 0x00000005ff007819 */ /* 0x102fe40000011603 */
[----:B------:R-:W-:-:S03]  /*0050*/  SHF.R.U32.HI R14, RZ, 0x7, R3 ;  /* 0x00000007ff0e7819 */ /* 0x000fc60000011603 */
[----:B------:R-:W1:Y:S04]  /*0060*/  SHFL.IDX PT, R4, R0, RZ, 0x1f ;  /* 0x00001fff00047589 */ /* 0x000e6800000e0000 */
[----:B------:R2:W3:Y:S01]  /*0070*/  SHFL.IDX PT, R10, R14, RZ, 0x1f ;  /* 0x00001fff0e0a7589 */ /* 0x0004e200000e0000 */
[----:B-1----:R-:W-:-:S13]  /*0080*/  ISETP.NE.OR P0, PT, R4, RZ, !P0 ;  /* 0x000000ff0400720c */ /* 0x002fda0004705670 */
[----:B0-23--:R-:W-:Y:S05]  /*0090*/  @P0 BRA `(.L_x_1) ;  /* 0x0000000000200947 */ /* 0x00dfea0003800000 */
[----:B------:R-:W-:Y:S02]  /*00a0*/  ULDC.64 UR4, c[0x0][0x198] ;  /* 0x0000660000047ab9 */ /* 0x000fe40000000a00 */
[----:B------:R-:W-:Y:S02]  /*00b0*/  UIADD3 UR6, UP0, UR4, 0xf0, URZ ;  /* 0x000000f004067890 */ /* 0x000fe4000ff1e03f */
[----:B------:R-:W-:Y:S02]  /*00c0*/  UIADD3 UR4, UP1, UR4, 0x1f0, URZ ;  /* 0x000001f004047890 */ /* 0x000fe4000ff3e03f */
[----:B------:R-:W-:Y:S02]  /*00d0*/  UIADD3.X UR7, URZ, UR5, URZ, UP0, !UPT ;  /* 0x000000053f077290 */ /* 0x000fe400087fe43f */
[----:B------:R-:W-:-:S07]  /*00e0*/  UIADD3.X UR5, URZ, UR5, URZ, UP1, !UPT ;  /* 0x000000053f057290 */ /* 0x000fce0008ffe43f */
[----:B------:R0:W-:Y:S02]  /*00f0*/  UTMACCTL.PF [UR6] ;  /* 0x00000000060079b9 */ /* 0x0001e40008040000 */
[----:B------:R0:W-:Y:S02]  /*0100*/  UTMACCTL.PF [UR4] ;  /* 0x00000000040079b9 */ /* 0x0001e40008040000 */
[----:B0-----:R-:W-:Y:S01]  /*0110*/  NOP ;  /* 0x0000000000007918 */ /* 0x001fe20000000000 */
.L_x_1:
[----:B------:R-:W-:Y:S05]  /*0120*/  BSYNC B0 ;  /* 0x0000000000007941 */ /* 0x000fea0003800000 */
.L_x_0:
[----:B------:R-:W0:Y:S02]  /*0130*/  SHFL.IDX PT, R2, R0, RZ, 0x1f ;  /* 0x00001fff00027589 */ /* 0x000e2400000e0000 */
[----:B0-----:R-:W-:-:S13]  /*0140*/  ISETP.NE.AND P0, PT, R2, RZ, PT ;  /* 0x000000ff0200720c */ /* 0x001fda0003f05270 */
[----:B------:R-:W-:Y:S05]  /*0150*/  @P0 BRA `(.L_x_2) ;  /* 0x0000000000680947 */ /* 0x000fea0003800000 */
[----:B------:R-:W0:Y:S01]  /*0160*/  S2UR UR8, SR_CgaCtaId ;  /* 0x00000000000879c3 */ /* 0x000e220000008800 */
[----:B------:R-:W-:Y:S01]  /*0170*/  UMOV UR4, 0x400 ;  /* 0x0000040000047882 */ /* 0x000fe20000000000 */
[----:B------:R-:W-:Y:S01]  /*0180*/  UMOV UR5, 0x1 ;  /* 0x0000000100057882 */ /* 0x000fe20000000000 */
[----:B------:R-:W-:Y:S01]  /*0190*/  UMOV UR6, 0x100 ;  /* 0x0000010000067882 */ /* 0x000fe20000000000 */
[----:B------:R-:W-:Y:S01]  /*01a0*/  ELECT P0, URZ, PT ;  /* 0x00000000003f782f */ /* 0x000fe20003800000 */
[----:B------:R-:W-:-:S04]  /*01b0*/  UIADD3 UR6, -UR6, 0x100000, URZ ;  /* 0x0010000006067890 */ /* 0x000fc8000fffe13f */
[----:B------:R-:W-:Y:S02]  /*01c0*/  USHF.L.U32 UR7, UR6, 0xb, URZ ;  /* 0x0000000b06077899 */ /* 0x000fe4000800063f */
[----:B------:R-:W-:Y:S02]  /*01d0*/  USHF.L.U32 UR6, UR6, 0x1, URZ ;  /* 0x0000000106067899 */ /* 0x000fe4000800063f */
[----:B0-----:R-:W-:Y:S02]  /*01e0*/  ULEA UR8, UR8, UR4, 0x18 ;  /* 0x0000000408087291 */ /* 0x001fe4000f8ec03f */
[----:B------:R-:W-:-:S04]  /*01f0*/  UIADD3 UR4, -UR5, 0x100000, URZ ;  /* 0x0010000005047890 */ /* 0x000fc8000fffe13f */
[----:B------:R-:W-:Y:S02]  /*0200*/  USHF.L.U32 UR5, UR4, 0xb, URZ ;  /* 0x0000000b04057899 */ /* 0x000fe4000800063f */
[----:B------:R-:W-:Y:S01]  /*0210*/  USHF.L.U32 UR4, UR4, 0x1, URZ ;  /* 0x0000000104047899 */ /* 0x000fe2000800063f */
[----:B------:R-:W0:Y:S11]  /*0220*/  FENCE.VIEW.ASYNC.S ;  /* 0x00000000000073c6 */ /* 0x000e360000000000 */
[----:B0-----:R0:W1:Y:S01]  /*0230*/  SYNCS.EXCH.64 URZ, [UR8], UR4 ;  /* 0x00000004083f75b2 */ /* 0x0010620008000100 */
[----:B------:R0:W2:Y:S01]  /*0240*/  SYNCS.EXCH.64 URZ, [UR8+0x30], UR6 ;  /* 0x00003006083f75b2 */ /* 0x0000a20008000100 */
[----:B------:R0:W3:Y:S01]  /*0250*/  SYNCS.EXCH.64 URZ, [UR8+0x8], UR4 ;  /* 0x00000804083f75b2 */ /* 0x0000e20008000100 */
[----:B------:R0:W4:Y:S01]  /*0260*/  SYNCS.EXCH.64 URZ, [UR8+0x38], UR6 ;  /* 0x00003806083f75b2 */ /* 0x0001220008000100 */
[----:B------:R0:W0:Y:S01]  /*0270*/  SYNCS.EXCH.64 URZ, [UR8+0x10], UR4 ;  /* 0x00001004083f75b2 */ /* 0x0000220008000100 */
[----:B------:R0:W0:Y:S01]  /*0280*/  SYNCS.EXCH.64 URZ, [UR8+0x40], UR6 ;  /* 0x00004006083f75b2 */ /* 0x0000220008000100 */
[----:B------:R0:W0:Y:S01]  /*0290*/  SYNCS.EXCH.64 URZ, [UR8+0x18], UR4 ;  /* 0x00001804083f75b2 */ /* 0x0000220008000100 */
[----:B------:R0:W0:Y:S01]  /*02a0*/  SYNCS.EXCH.64 URZ, [UR8+0x48], UR6 ;  /* 0x00004806083f75b2 */ /* 0x0000220008000100 */
[----:B------:R0:W0:Y:S01]  /*02b0*/  SYNCS.EXCH.64 URZ, [UR8+0x20], UR4 ;  /* 0x00002004083f75b2 */ /* 0x0000220008000100 */
[----:B------:R0:W0:Y:S01]  /*02c0*/  SYNCS.EXCH.64 URZ, [UR8+0x50], UR6 ;  /* 0x00005006083f75b2 */ /* 0x0000220008000100 */
[----:B------:R0:W0:Y:S01]  /*02d0*/  SYNCS.EXCH.64 URZ, [UR8+0x28], UR4 ;  /* 0x00002804083f75b2 */ /* 0x0000220008000100 */
[----:B------:R0:W0:Y:S01]  /*02e0*/  SYNCS.EXCH.64 URZ, [UR8+0x58], UR6 ;  /* 0x00005806083f75b2 */ /* 0x0000220008000100 */
[----:B------:R-:W-:Y:S01]  /*02f0*/  NOP ;  /* 0x0000000000007918 */ /* 0x000fe20000000000 */
.L_x_2:
[----:B------:R-:W5:Y:S01]  /*0300*/  SHFL.IDX PT, R0, R0, RZ, 0x1f ;  /* 0x00001fff00007589 */ /* 0x000f6200000e0000 */
[----:B------:R-:W-:Y:S01]  /*0310*/  ELECT P0, URZ, PT ;  /* 0x00000000003f782f */ /* 0x000fe20003800000 */
[----:B------:R-:W1:Y:S01]  /*0320*/  LDC R2, c[0x0][0x65c] ;  /* 0x00019700ff027b82 */ /* 0x000e620000000800 */
[----:B------:R-:W-:Y:S01]  /*0330*/  SHF.R.S32.HI R7, RZ, 0x1f, R4 ;  /* 0x0000001fff077819 */ /* 0x000fe20000011404 */
[----:B------:R-:W2:Y:S01]  /*0340*/  S2R R5, SR_CTAID.Y ;  /* 0x0000000000057919 */ /* 0x000ea20000002600 */
[----:B0-----:R-:W-:Y:S01]  /*0350*/  UMOV UR4, 0x20 ;  /* 0x0000002000047882 */ /* 0x001fe20000000000 */
[----:B------:R-:W-:Y:S01]  /*0360*/  NOP ;  /* 0x0000000000007918 */ /* 0x000fe20000000000 */
[----:B------:R-:W-:Y:S01]  /*0370*/  LEA.HI R7, R7, R4, RZ, 0x2 ;  /* 0x0000000407077211 */ /* 0x000fe200078f10ff */
[----:B------:R-:W0:Y:S01]  /*0380*/  S2R R6, SR_CTAID.X ;  /* 0x0000000000067919 */ /* 0x000e220000002500 */
[----:B------:R-:W-:Y:S01]  /*0390*/  ISETP.NE.AND P2, PT, R10, RZ, PT ;  /* 0x000000ff0a00720c */ /* 0x000fe20003f45270 */
[----:B------:R-:W-:Y:S01]  /*03a0*/  NOP ;  /* 0x0000000000007918 */ /* 0x000fe20000000000 */
[----:B------:R-:W-:-:S02]  /*03b0*/  LOP3.LUT R7, R7, 0xfffffffc, RZ, 0xc0, !PT ;  /* 0xfffffffc07077812 */ /* 0x000fc400078ec0ff */
[----:B-----5:R-:W-:Y:S02]  /*03c0*/  ISETP.NE.OR P0, PT, R0, RZ, !P0 ;  /* 0x000000ff0000720c */ /* 0x020fe40004705670 */
[----:B-1----:R-:W-:-:S04]  /*03d0*/  ISETP.NE.AND P3, PT, R2, 0x1, PT ;  /* 0x000000010200780c */ /* 0x002fc80003f65270 */
[----:B------:R-:W-:Y:S01]  /*03e0*/  P2R R0, PR, RZ, 0x8 ;  /* 0x00000008ff007803 */ /* 0x000fe20000000000 */
[----:B------:R-:W-:Y:S01]  /*03f0*/  IMAD.IADD R0, R4, 0x1, -R7 ;  /* 0x0000000104007824 */ /* 0x000fe200078e0a07 */
[----:B------:R-:W-:Y:S01]  /*0400*/  LOP3.LUT R4, R3, 0x7f, RZ, 0xc0, !PT ;  /* 0x0000007f03047812 */ /* 0x000fe200078ec0ff */
[----:B------:R-:W-:-:S03]  /*0410*/  IMAD.MOV.U32 R7, RZ, RZ, RZ ;  /* 0x000000ffff077224 */ /* 0x000fc600078e00ff */
[----:B------:R-:W-:Y:S01]  /*0420*/  ISETP.NE.AND P1, PT, R0, 0x3, PT ;  /* 0x000000030000780c */ /* 0x000fe20003f25270 */
[----:B------:R-:W-:Y:S01]  /*0430*/  VOTEU.ALL UP0, P0 ;  /* 0x00000000003f7886 */ /* 0x000fe20000000000 */
[----:B------:R-:W-:Y:S01]  /*0440*/  VOTEU.ALL UP1, P0 ;  /* 0x00000000003f7886 */ /* 0x000fe20000020000 */
[----:B------:R-:W0:Y:S01]  /*0450*/  @P3 LDC R17, c[0x0][0x10] ;  /* 0x00000400ff113b82 */ /* 0x000e220000000800 */
[----:B--2---:R-:W-:Y:S02]  /*0460*/  @P3 IMAD.MOV.U32 R8, RZ, RZ, R5 ;  /* 0x000000ffff083224 */ /* 0x004fe400078e0005 */
[----:B------:R-:W-:Y:S01]  /*0470*/  @!UP0 UMOV UR6, 0x400 ;  /* 0x0000040000068882 */ /* 0x000fe20000000000 */
[----:B------:R-:W-:-:S04]  /*0480*/  @!UP0 UIADD3 UR4, -UR4, 0x100000, URZ ;  /* 0x0010000004048890 */ /* 0x000fc8000fffe13f */
[----:B------:R-:W-:Y:S02]  /*0490*/  @!UP0 USHF.L.U32 UR5, UR4, 0xb, URZ ;  /* 0x0000000b04058899 */ /* 0x000fe4000800063f */
[----:B------:R-:W-:Y:S01]  /*04a0*/  @!UP0 USHF.L.U32 UR4, UR4, 0x1, URZ ;  /* 0x0000000104048899 */ /* 0x000fe2000800063f */
[----:B------:R-:W-:Y:S01]  /*04b0*/  @P3 IMAD.MOV.U32 R9, RZ, RZ, RZ ;  /* 0x000000ffff093224 */ /* 0x000fe200078e00ff */
[----:B------:R-:W1:Y:S08]  /*04c0*/  @!UP0 S2UR UR7, SR_CgaCtaId ;  /* 0x00000000000789c3 */ /* 0x000e700000008800 */
[----:B------:R-:W2:Y:S01]  /*04d0*/  @!P3 LDC R11, c[0x0][0xc] ;  /* 0x00000300ff0bbb82 */ /* 0x000ea20000000800 */
[----:B0-----:R-:W-:Y:S01]  /*04e0*/  @P3 IMAD.WIDE.U32 R16, R6, R17, R8 ;  /* 0x0000001106103225 */ /* 0x001fe200078e0008 */
[----:B-1----:R-:W-:Y:S01]  /*04f0*/  @!UP0 ULEA UR8, UR7, UR6, 0x18 ;  /* 0x0000000607088291 */ /* 0x002fe2000f8ec03f */
[----:B------:R-:W-:-:S02]  /*0500*/  VOTEU.ALL UP0, P0 ;  /* 0x00000000003f7886 */ /* 0x000fc40000000000 */
[----:B------:R-:W-:Y:S01]  /*0510*/  ULDC UR6, c[0x0][0xc] ;  /* 0x0000030000067ab9 */ /* 0x000fe20000000800 */
[----:B------:R-:W-:Y:S01]  /*0520*/  ISETP.EQ.OR P0, PT, R0, RZ, !P1 ;  /* 0x000000ff0000720c */ /* 0x000fe20004f02670 */
[----:B------:R-:W-:-:S03]  /*0530*/  ULDC UR7, c[0x0][0x10] ;  /* 0x0000040000077ab9 */ /* 0x000fc60000000800 */
[C---:B------:R-:W-:Y:S01]  /*0540*/  ISETP.EQ.AND P0, PT, R10.reuse, RZ, P0 ;  /* 0x000000ff0a00720c */ /* 0x040fe20000702270 */
[----:B------:R-:W-:Y:S02]  /*0550*/  VIADD R10, R10, 0xffffffff ;  /* 0xffffffff0a0a7836 */ /* 0x000fe40000000000 */
[----:B--2---:R-:W-:Y:S01]  /*0560*/  @!P3 IMAD.WIDE.U32 R8, R11, R5, R6 ;  /* 0x000000050b08b225 */ /* 0x004fe200078e0006 */
[----:B------:R-:W0:Y:S02]  /*0570*/  FENCE.VIEW.ASYNC.S ;  /* 0x00000000000073c6 */ /* 0x000e240000000000 */
[----:B0-----:R-:W3:Y:S01]  /*0580*/  @!UP0 SYNCS.EXCH.64 URZ, [UR8+0x70], UR4 ;  /* 0x00007004083f85b2 */ /* 0x001ee20008000100 */
[----:B------:R-:W-:Y:S01]  /*0590*/  SEL R18, RZ, 0x1, !P0 ;  /* 0x00000001ff127807 */ /* 0x000fe20004000000 */
[----:B------:R-:W-:Y:S01]  /*05a0*/  @P3 IMAD.MOV.U32 R11, RZ, RZ, RZ ;  /* 0x000000ffff0b3224 */ /* 0x000fe200078e00ff */
[----:B------:R-:W-:Y:S01]  /*05b0*/  ISETP.GE.U32.AND P1, PT, R10, 0x2, PT ;  /* 0x000000020a00780c */ /* 0x000fe20003f26070 */
[----:B------:R-:W-:-:S02]  /*05c0*/  @!P3 IMAD.MOV.U32 R16, RZ, RZ, R8 ;  /* 0x000000ffff10b224 */ /* 0x000fc400078e0008 */
[----:B------:R-:W-:Y:S01]  /*05d0*/  @P3 IMAD.IADD R17, R17, 0x1, R11 ;  /* 0x0000000111113824 */ /* 0x000fe200078e020b */
[----:B------:R-:W-:Y:S01]  /*05e0*/  SEL R18, R18, 0x2, P1 ;  /* 0x0000000212127807 */ /* 0x000fe20000800000 */
[----:B------:R-:W-:Y:S01]  /*05f0*/  @!P3 IMAD.MOV.U32 R17, RZ, RZ, R9 ;  /* 0x000000ffff11b224 */ /* 0x000fe200078e0009 */
[----:B------:R0:W3:Y:S01]  /*0600*/  @!UP1 SYNCS.EXCH.64 URZ, [UR8+0x78], UR4 ;  /* 0x00007804083f95b2 */ /* 0x0000e20008000100 */
[----:B------:R-:W-:Y:S01]  /*0610*/  NOP ;  /* 0x0000000000007918 */ /* 0x000fe20000000000 */
[----:B0-----:R-:W-:-:S03]  /*0620*/  UIMAD.WIDE.U32 UR4, UR6, UR7, URZ ;  /* 0x00000007060472a5 */ /* 0x001fc6000f8e003f */
[----:B------:R-:W-:Y:S02]  /*0630*/  ULDC UR6, c[0x0][0x14] ;  /* 0x0000050000067ab9 */ /* 0x000fe40000000800 */
[----:B------:R-:W-:Y:S02]  /*0640*/  UIMAD.WIDE.U32 UR38, UR4, UR6, URZ ;  /* 0x00000006042672a5 */ /* 0x000fe4000f8e003f */
[----:B------:R-:W-:-:S04]  /*0650*/  UIMAD UR37, UR5, UR6, URZ ;  /* 0x00000006052572a4 */ /* 0x000fc8000f8e023f */
[----:B------:R-:W-:Y:S01]  /*0660*/  UIADD3 UR37, UR39, UR37, URZ ;  /* 0x0000002527257290 */ /* 0x000fe2000fffe03f */
[----:B---34-:R-:W-:Y:S06]  /*0670*/  BAR.SYNC.DEFER_BLOCKING 0x0 ;  /* 0x0000000000007b1d */ /* 0x018fec0000010000 */
[----:B------:R-:W-:Y:S05]  /*0680*/  @!P2 BRA `(.L_x_3) ;  /* 0x000000440028a947 */ /* 0x000fea0003800000 */
[----:B------:R-:W-:-:S13]  /*0690*/  ISETP.GT.U32.AND P0, PT, R10, 0x1, PT ;  /* 0x000000010a00780c */ /* 0x000fda0003f04070 */
[----:B------:R-:W-:Y:S05]  /*06a0*/  @P0 EXIT ;  /* 0x000000000000094d */ /* 0x000fea0003800000 */
[----:B------:R-:W-:Y:S01]  /*06b0*/  ULDC.64 UR4, c[0x0][0x650] ;  /* 0x0001940000047ab9 */ /* 0x000fe20000000a00 */
[----:B------:R-:W-:Y:S01]  /*06c0*/  PRMT R0, RZ, 0x7610, R0 ;  /* 0x00007610ff007816 */ /* 0x000fe20000000000 */
[----:B------:R-:W-:Y:S01]  /*06d0*/  IMAD.MOV.U32 R69, RZ, RZ, -0x1 ;  /* 0xffffffffff457424 */ /* 0x000fe200078e00ff */
[----:B------:R-:W-:Y:S01]  /*06e0*/  ISETP.GE.U32.AND P0, PT, R16, UR4, PT ;  /* 0x0000000410007c0c */ /* 0x000fe2000bf06070 */
[----:B------:R-:W-:Y:S02]  /*06f0*/  IMAD.MOV.U32 R68, RZ, RZ, -0x1 ;  /* 0xffffffffff447424 */ /* 0x000fe400078e00ff */
[----:B------:R-:W-:Y:S01]  /*0700*/  IMAD.MOV.U32 R67, RZ, RZ, -0x1 ;  /* 0xffffffffff437424 */ /* 0x000fe200078e00ff */
[----:B------:R-:W-:-:S13]  /*0710*/  ISETP.GE.U32.AND.EX P0, PT, R17, UR5, PT, P0 ;  /* 0x0000000511007c0c */ /* 0x000fda000bf06100 */
[----:B------:R-:W-:Y:S05]  /*0720*/  @P0 BRA `(.L_x_4) ;  /* 0x0000000400540947 */ /* 0x000fea0003800000 */
[----:B------:R-:W0:Y:S01]  /*0730*/  LDC.64 R20, c[0x0][0x628] ;  /* 0x00018a00ff147b82 */ /* 0x000e220000000a00 */
[----:B------:R-:W-:Y:S02]  /*0740*/  IMAD.MOV.U32 R8, RZ, RZ, R16 ;  /* 0x000000ffff087224 */ /* 0x000fe400078e0010 */
[----:B------:R-:W-:-:S05]  /*0750*/  IMAD.MOV.U32 R9, RZ, RZ, R17 ;  /* 0x000000ffff097224 */ /* 0x000fca00078e0011 */
[----:B------:R-:W1:Y:S08]  /*0760*/  LDC R0, c[0x0][0x630] ;  /* 0x00018c00ff007b82 */ /* 0x000e700000000800 */
[----:B------:R-:W2:Y:S01]  /*0770*/  LDC.64 R22, c[0x0][0x620] ;  /* 0x00018800ff167b82 */ /* 0x000ea20000000a00 */
[----:B0-----:R-:W-:-:S04]  /*0780*/  ISETP.NE.U32.AND P0, PT, R20, RZ, PT ;  /* 0x000000ff1400720c */ /* 0x001fc80003f05070 */
[----:B------:R-:W-:-:S13]  /*0790*/  ISETP.NE.AND.EX P0, PT, R21, RZ, PT, P0 ;  /* 0x000000ff1500720c */ /* 0x000fda0003f05300 */
[----:B-12---:R-:W-:Y:S05]  /*07a0*/  @!P0 BRA `(.L_x_5) ;  /* 0x0000000000288947 */ /* 0x006fea0003800000 */
[----:B------:R-:W0:Y:S02]  /*07b0*/  LDC R13, c[0x0][0x634] ;  /* 0x00018d00ff0d7b82 */ /* 0x000e240000000800 */
[----:B0-----:R-:W-:-:S05]  /*07c0*/  IADD3 R13, P0, R16, R13, RZ ;  /* 0x0000000d100d7210 */ /* 0x001fca0007f1e0ff */
[----:B------:R-:W-:-:S04]  /*07d0*/  IMAD.X R15, RZ, RZ, R17, P0 ;  /* 0x000000ffff0f7224 */ /* 0x000fc800000e0611 */
[----:B------:R-:W-:-:S04]  /*07e0*/  IMAD.WIDE.U32 R8, R15, R20, RZ ;  /* 0x000000140f087225 */ /* 0x000fc800078e00ff */
[----:B------:R-:W-:-:S04]  /*07f0*/  IMAD.WIDE.U32 R10, P0, R13, R21, R8 ;  /* 0x000000150d0a7225 */ /* 0x000fc80007800008 */
[----:B------:R-:W-:-:S04]  /*0800*/  IMAD.WIDE.U32 R8, R13, R20, RZ ;  /* 0x000000140d087225 */ /* 0x000fc800078e00ff */
[----:B------:R-:W-:Y:S01]  /*0810*/  IMAD.X R13, RZ, RZ, RZ, P0 ;  /* 0x000000ffff0d7224 */ /* 0x000fe200000e06ff */
[----:B------:R-:W-:Y:S01]  /*0820*/  IADD3 RZ, P0, R9, R10, RZ ;  /* 0x0000000a09ff7210 */ /* 0x000fe20007f1e0ff */
[----:B------:R-:W-:-:S04]  /*0830*/  IMAD.MOV.U32 R12, RZ, RZ, R11 ;  /* 0x000000ffff0c7224 */ /* 0x000fc800078e000b */
[----:B------:R-:W-:-:S08]  /*0840*/  IMAD.WIDE.U32.X R8, R15, R21, R12, P0 ;  /* 0x000000150f087225 */ /* 0x000fd000000e040c */
.L_x_5:
[-CC-:B------:R-:W-:Y:S01]  /*0850*/  SHF.R.U64 R67, R8, R0.reuse, R9.reuse ;  /* 0x0000000008437219 */ /* 0x180fe20000001209 */
[----:B------:R-:W0:Y:S01]  /*0860*/  LDC R12, c[0x0][0x618] ;  /* 0x00018600ff0c7b82 */ /* 0x000e220000000800 */
[----:B------:R-:W-:Y:S01]  /*0870*/  SHF.R.U32.HI R7, RZ, R0, R9 ;  /* 0x00000000ff077219 */ /* 0x000fe20000011609 */
[----:B------:R-:W-:Y:S01]  /*0880*/  ULDC UR4, c[0x0][0x150] ;  /* 0x0000540000047ab9 */ /* 0x000fe20000000800 */
[----:B------:R-:W-:Y:S02]  /*0890*/  IADD3 R11, P0, RZ, -R67, RZ ;  /* 0x80000043ff0b7210 */ /* 0x000fe40007f1e0ff */
[----:B------:R-:W-:-:S03]  /*08a0*/  I2FP.F32.U32 R0, R6 ;  /* 0x0000000600007245 */ /* 0x000fc60000201000 */
[----:B------:R-:W1:Y:S01]  /*08b0*/  LDC.64 R30, c[0x0][0x640] ;  /* 0x00019000ff1e7b82 */ /* 0x000e620000000a00 */
[----:B------:R-:W-:Y:S02]  /*08c0*/  IMAD.X R13, RZ, RZ, ~R7, P0 ;  /* 0x000000ffff0d7224 */ /* 0x000fe400000e0e07 */
[----:B------:R-:W-:Y:S01]  /*08d0*/  FMUL R0, R0, UR4 ;  /* 0x0000000400007c20 */ /* 0x000fe20008400000 */
[----:B------:R-:W-:Y:S01]  /*08e0*/  IMAD.WIDE.U32 R8, R11, R22, R16 ;  /* 0x000000160b087225 */ /* 0x000fe200078e0010 */
[----:B------:R-:W-:-:S03]  /*08f0*/  ULDC UR4, c[0x0][0x154] ;  /* 0x0000550000047ab9 */ /* 0x000fc60000000800 */
[----:B------:R-:W-:Y:S01]  /*0900*/  IMAD R10, R13, R22, RZ ;  /* 0x000000160d0a7224 */ /* 0x000fe200078e02ff */
[----:B------:R-:W2:Y:S01]  /*0910*/  LDC R7, c[0x0][0x144] ;  /* 0x00005100ff077b82 */ /* 0x000ea20000000800 */
[----:B------:R-:W3:Y:S02]  /*0920*/  F2I.U32.TRUNC.NTZ R0, R0 ;  /* 0x0000000000007305 */ /* 0x000ee4000020f000 */
[----:B------:R-:W-:-:S04]  /*0930*/  IMAD R11, R11, R23, R10 ;  /* 0x000000170b0b7224 */ /* 0x000fc800078e020a */
[----:B------:R-:W-:Y:S01]  /*0940*/  IMAD.IADD R9, R9, 0x1, R11 ;  /* 0x0000000109097824 */ /* 0x000fe200078e020b */
[----:B------:R-:W4:Y:S01]  /*0950*/  LDC R24, c[0x0][0x608] ;  /* 0x00018200ff187b82 */ /* 0x000f220000000800 */
[----:B------:R-:W-:-:S03]  /*0960*/  IMAD.MOV.U32 R11, RZ, RZ, -0x1 ;  /* 0xffffffffff0b7424 */ /* 0x000fc600078e00ff */
[-CC-:B0-----:R-:W-:Y:S02]  /*0970*/  SHF.R.U64 R22, R8, R12.reuse, R9.reuse ;  /* 0x0000000c08167219 */ /* 0x181fe40000001209 */
[----:B------:R-:W-:Y:S02]  /*0980*/  I2FP.F32.U32 R8, R5 ;  /* 0x0000000500087245 */ /* 0x000fe40000201000 */
[----:B------:R-:W0:Y:S01]  /*0990*/  LDC R28, c[0x0][0x658] ;  /* 0x00019600ff1c7b82 */ /* 0x000e220000000800 */
[----:B-1----:R-:W-:Y:S01]  /*09a0*/  ISETP.NE.U32.AND P0, PT, R30, RZ, PT ;  /* 0x000000ff1e00720c */ /* 0x002fe20003f05070 */
[----:B---3--:R-:W-:Y:S02]  /*09b0*/  IMAD.MOV R10, RZ, RZ, -R0 ;  /* 0x000000ffff0a7224 */ /* 0x008fe400078e0a00 */
[----:B------:R-:W-:Y:S01]  /*09c0*/  FMUL R8, R8, UR4 ;  /* 0x0000000408087c20 */ /* 0x000fe20008400000 */
[----:B------:R-:W-:Y:S02]  /*09d0*/  SHF.R.U32.HI R9, RZ, R12, R9 ;  /* 0x0000000cff097219 */ /* 0x000fe40000011609 */
[----:B------:R-:W-:Y:S01]  /*09e0*/  ISETP.NE.AND.EX P0, PT, R31, RZ, PT, P0 ;  /* 0x000000ff1f00720c */ /* 0x000fe20003f05300 */
[----:B------:R1:W3:Y:S01]  /*09f0*/  F2I.U32.TRUNC.NTZ R15, R8 ;  /* 0x00000008000f7305 */ /* 0x0002e2000020f000 */
[----:B------:R-:W1:Y:S01]  /*0a00*/  LDC R20, c[0x0][0x148] ;  /* 0x00005200ff147b82 */ /* 0x000e620000000800 */
[----:B--2---:R-:W-:-:S07]  /*0a10*/  IMAD R0, R7, R10, R6 ;  /* 0x0000000a07007224 */ /* 0x004fce00078e0206 */
[----:B------:R-:W2:Y:S01]  /*0a20*/  LDC R26, c[0x0][0x600] ;  /* 0x00018000ff1a7b82 */ /* 0x000ea20000000800 */
[-CC-:B----4-:R-:W-:Y:S02]  /*0a30*/  SHF.R.U64 R32, R22, R24.reuse, R9.reuse ;  /* 0x0000001816207219 */ /* 0x190fe40000001209 */
[----:B------:R-:W-:Y:S01]  /*0a40*/  SHF.R.U32.HI R7, RZ, R24, R9 ;  /* 0x00000018ff077219 */ /* 0x000fe20000011609 */
[----:B------:R-:W-:-:S04]  /*0a50*/  IMAD.MOV.U32 R9, RZ, RZ, 0x1 ;  /* 0x00000001ff097424 */ /* 0x000fc800078e00ff */
[----:B------:R-:W4:Y:S01]  /*0a60*/  LDC R21, c[0x0][0x648] ;  /* 0x00019200ff157b82 */ /* 0x000f220000000800 */
[-C--:B0-----:R-:W-:Y:S02]  /*0a70*/  SHF.L.U32 R6, R11, R28.reuse, RZ ;  /* 0x0000001c0b067219 */ /* 0x081fe400000006ff */
[--C-:B------:R-:W-:Y:S02]  /*0a80*/  SHF.R.U64 R24, R32, R28, R7.reuse ;  /* 0x0000001c20187219 */ /* 0x100fe40000001207 */
[----:B------:R-:W-:Y:S02]  /*0a90*/  LOP3.LUT R13, RZ, R6, RZ, 0x33, !PT ;  /* 0x00000006ff0d7212 */ /* 0x000fe400078e33ff */
[-C--:B------:R-:W-:Y:S01]  /*0aa0*/  SHF.R.U32.HI R7, RZ, R28.reuse, R7 ;  /* 0x0000001cff077219 */ /* 0x080fe20000011607 */
[----:B------:R-:W0:Y:S01]  /*0ab0*/  LDC R23, c[0x0][0x638] ;  /* 0x00018e00ff177b82 */ /* 0x000e220000000800 */
[----:B------:R-:W-:Y:S01]  /*0ac0*/  SHF.L.U32 R12, R9, R28, RZ ;  /* 0x0000001c090c7219 */ /* 0x000fe200000006ff */
[----:B------:R-:W-:-:S06]  /*0ad0*/  IMAD.MOV.U32 R6, RZ, RZ, R24 ;  /* 0x000000ffff067224 */ /* 0x000fcc00078e0018 */
[----:B------:R-:W0:Y:S01]  /*0ae0*/  LDC R69, c[0x0][0x610] ;  /* 0x00018400ff457b82 */ /* 0x000e220000000800 */
[----:B-1-3--:R-:W-:Y:S05]  /*0af0*/  @!P0 BRA `(.L_x_6) ;  /* 0x0000000000288947 */ /* 0x00afea0003800000 */
[----:B------:R-:W1:Y:S02]  /*0b00*/  LDC R11, c[0x0][0x64c] ;  /* 0x00019300ff0b7b82 */ /* 0x000e640000000800 */
[----:B-1----:R-:W-:-:S05]  /*0b10*/  IADD3 R11, P0, R24, R11, RZ ;  /* 0x0000000b180b7210 */ /* 0x002fca0007f1e0ff */
        /* <DEDUP_REMOVED lines=8> */
.L_x_6:
[----:B----4-:R-:W-:Y:S01]  /*0ba0*/  SHF.R.U64 R6, R6, R21, R7 ;  /* 0x0000001506067219 */ /* 0x010fe20000001207 */
[----:B--2---:R-:W-:Y:S01]  /*0bb0*/  VIADD R7, R26, 0xffffffff ;  /* 0xffffffff1a077836 */ /* 0x004fe20000000000 */
[----:B------:R-:W-:Y:S01]  /*0bc0*/  LOP3.LUT R13, R32, R13, RZ, 0xc0, !PT ;  /* 0x0000000d200d7212 */ /* 0x000fe200078ec0ff */
[----:B------:R-:W-:Y:S02]  /*0bd0*/  IMAD.MOV R15, RZ, RZ, -R15 ;  /* 0x000000ffff0f7224 */ /* 0x000fe400078e0a0f */
[----:B------:R-:W-:Y:S02]  /*0be0*/  IMAD.MOV R8, RZ, RZ, -R6 ;  /* 0x000000ffff087224 */ /* 0x000fe400078e0a06 */
[----:B------:R-:W-:Y:S01]  /*0bf0*/  IMAD R13, R12, R6, R13 ;  /* 0x000000060c0d7224 */ /* 0x000fe200078e020d */
[----:B------:R-:W-:Y:S01]  /*0c00*/  LOP3.LUT R6, R22, R7, RZ, 0xc0, !PT ;  /* 0x0000000716067212 */ /* 0x000fe200078ec0ff */
[----:B------:R-:W-:Y:S02]  /*0c10*/  @P3 IMAD R0, R20, R15, R5 ;  /* 0x0000000f14003224 */ /* 0x000fe400078e0205 */
[----:B0-----:R-:W-:-:S02]  /*0c20*/  IMAD R5, R8, R23, R24 ;  /* 0x0000001708057224 */ /* 0x001fc400078e0218 */
[----:B------:R-:W-:Y:S02]  /*0c30*/  IMAD R69, R13, R69, R0 ;  /* 0x000000450d457224 */ /* 0x000fe400078e0200 */
[----:B------:R-:W-:Y:S02]  /*0c40*/  IMAD R6, R5, R26, R6 ;  /* 0x0000001a05067224 */ /* 0x000fe400078e0206 */
[----:B------:R-:W-:-:S03]  /*0c50*/  IMAD.MOV.U32 R0, RZ, RZ, 0x1 ;  /* 0x00000001ff007424 */ /* 0x000fc600078e00ff */
[----:B------:R-:W-:Y:S02]  /*0c60*/  SEL R68, R6, R69, !P3 ;  /* 0x0000004506447207 */ /* 0x000fe40005800000 */
[----:B------:R-:W-:-:S07]  /*0c70*/  SEL R69, R69, R6, !P3 ;  /* 0x0000000645457207 */ /* 0x000fce0005800000 */
.L_x_4:
[----:B------:R-:W-:-:S08]  /*0c80*/  NOP ;  /* 0x0000000000007918 */ /* 0x000fd00000000000 */
[----:B------:R-:W0:Y:S02]  /*0c90*/  USETMAXREG.TRY_ALLOC.CTAPOOL UP0, 0xe8 ;  /* 0x000000e8000079c8 */ /* 0x000e240008000600 */
[----:B0-----:R-:W-:-:S13]  /*0ca0*/  PLOP3.LUT P0, PT, PT, PT, UP0, 0x80, 0x0 ;  /* 0x000000000000781c */ /* 0x001fda0003f0f008 */
[----:B------:R-:W-:Y:S05]  /*0cb0*/  @!P0 BRA `(.L_x_4) ;  /* 0xfffffffc00f08947 */ /* 0x000fea000383ffff */
[----:B------:R-:W-:Y:S01]  /*0cc0*/  ULDC.64 UR4, c[0x0][0x598] ;  /* 0x0001660000047ab9 */ /* 0x000fe20000000a00 */
[----:B------:R-:W-:Y:S01]  /*0cd0*/  ULDC.64 UR40, c[0x0][0x208] ;  /* 0x0000820000287ab9 */ /* 0x000fe20000000a00 */
[----:B------:R-:W-:-:S04]  /*0ce0*/  ISETP.NE.U32.AND P0, PT, RZ, UR4, PT ;  /* 0x00000004ff007c0c */ /* 0x000fc8000bf05070 */
[----:B------:R-:W-:-:S13]  /*0cf0*/  ISETP.NE.AND.EX P0, PT, RZ, UR5, PT, P0 ;  /* 0x00000005ff007c0c */ /* 0x000fda000bf05300 */
[----:B------:R-:W-:Y:S05]  /*0d00*/  @!P0 BRA `(.L_x_7) ;  /* 0x00000000001c8947 */ /* 0x000fea0003800000 */
[----:B------:R-:W0:Y:S02]  /*0d10*/  LDC.64 R6, c[0x0][0x598] ;  /* 0x00016600ff067b82 */ /* 0x000e240000000a00 */
[----:B0-----:R-:W2:Y:S02]  /*0d20*/  LDG.E.64 R6, desc[UR40][R6.64] ;  /* 0x0000002806067981 */ /* 0x001ea4000c1e1b00 */
[----:B--2---:R-:W-:-:S04]  /*0d30*/  ISETP.NE.U32.AND P0, PT, R6, RZ, PT ;  /* 0x000000ff0600720c */ /* 0x004fc80003f05070 */
[----:B------:R-:W-:-:S13]  /*0d40*/  ISETP.NE.AND.EX P0, PT, R7, RZ, PT, P0 ;  /* 0x000000ff0700720c */ /* 0x000fda0003f05300 */
[----:B------:R-:W-:Y:S05]  /*0d50*/  @!P0 BRA `(.L_x_7) ;  /* 0x0000000000088947 */ /* 0x000fea0003800000 */
[----:B------:R0:W5:Y:S01]  /*0d60*/  LD.E R19, desc[UR40][R6.64] ;  /* 0x0000002806137980 */ /* 0x000162000c101900 */
[----:B------:R-:W-:Y:S05]  /*0d70*/  BRA `(.L_x_8) ;  /* 0x0000000000247947 */ /* 0x000fea0003800000 */
.L_x_7:
[----:B------:R-:W-:Y:S02]  /*0d80*/  ULDC.64 UR4, c[0x0][0x588] ;  /* 0x0001620000047ab9 */ /* 0x000fe40000000a00 */
[----:B------:R-:W-:-:S04]  /*0d90*/  ISETP.NE.U32.AND P0, PT, RZ, UR4, PT ;  /* 0x00000004ff007c0c */ /* 0x000fc8000bf05070 */
[----:B------:R-:W-:-:S13]  /*0da0*/  ISETP.NE.AND.EX P0, PT, RZ, UR5, PT, P0 ;  /* 0x00000005ff007c0c */ /* 0x000fda000bf05300 */
[----:B------:R-:W-:Y:S05]  /*0db0*/  @!P0 BRA `(.L_x_9) ;  /* 0x00000000000c8947 */ /* 0x000fea0003800000 */
[----:B------:R-:W0:Y:S02]  /*0dc0*/  LDC.64 R6, c[0x0][0x588] ;  /* 0x00016200ff067b82 */ /* 0x000e240000000a00 */
[----:B0-----:R1:W5:Y:S01]  /*0dd0*/  LDG.E R19, desc[UR40][R6.64] ;  /* 0x0000002806137981 */ /* 0x001362000c1e1900 */
[----:B------:R-:W-:Y:S05]  /*0de0*/  BRA `(.L_x_8) ;  /* 0x0000000000087947 */ /* 0x000fea0003800000 */
.L_x_9:
[----:B------:R-:W-:Y:S02]  /*0df0*/  ULDC UR4, c[0x0][0x580] ;  /* 0x0001600000047ab9 */ /* 0x000fe40000000800 */
[----:B------:R-:W-:-:S07]  /*0e00*/  IMAD.U32 R19, RZ, RZ, UR4 ;  /* 0x00000004ff137e24 */ /* 0x000fce000f8e00ff */
.L_x_8:
[----:B------:R-:W-:Y:S02]  /*0e10*/  ULDC.64 UR4, c[0x0][0x5a0] ;  /* 0x0001680000047ab9 */ /* 0x000fe40000000a00 */
[----:B------:R-:W-:-:S04]  /*0e20*/  ISETP.NE.U32.AND P0, PT, RZ, UR4, PT ;  /* 0x00000004ff007c0c */ /* 0x000fc8000bf05070 */
[----:B------:R-:W-:-:S13]  /*0e30*/  ISETP.NE.AND.EX P0, PT, RZ, UR5, PT, P0 ;  /* 0x00000005ff007c0c */ /* 0x000fda000bf05300 */
[----:B------:R-:W-:Y:S05]  /*0e40*/  @!P0 BRA `(.L_x_10) ;  /* 0x00000000001c8947 */ /* 0x000fea0003800000 */
[----:B01----:R-:W0:Y:S02]  /*0e50*/  LDC.64 R6, c[0x0][0x5a0] ;  /* 0x00016800ff067b82 */ /* 0x003e240000000a00 */
[----:B0-----:R-:W2:Y:S02]  /*0e60*/  LDG.E.64 R6, desc[UR40][R6.64] ;  /* 0x0000002806067981 */ /* 0x001ea4000c1e1b00 */
[----:B--2---:R-:W-:-:S04]  /*0e70*/  ISETP.NE.U32.AND P0, PT, R6, RZ, PT ;  /* 0x000000ff0600720c */ /* 0x004fc80003f05070 */
[----:B------:R-:W-:-:S13]  /*0e80*/  ISETP.NE.AND.EX P0, PT, R7, RZ, PT, P0 ;  /* 0x000000ff0700720c */ /* 0x000fda0003f05300 */
[----:B------:R-:W-:Y:S05]  /*0e90*/  @!P0 BRA `(.L_x_10) ;  /* 0x0000000000088947 */ /* 0x000fea0003800000 */
[----:B------:R0:W5:Y:S01]  /*0ea0*/  LD.E R56, desc[UR40][R6.64] ;  /* 0x0000002806387980 */ /* 0x000162000c101900 */
[----:B------:R-:W-:Y:S05]  /*0eb0*/  BRA `(.L_x_11) ;  /* 0x0000000000247947 */ /* 0x000fea0003800000 */
.L_x_10:
[----:B------:R-:W-:Y:S02]  /*0ec0*/  ULDC.64 UR4, c[0x0][0x590] ;  /* 0x0001640000047ab9 */ /* 0x000fe40000000a00 */
[----:B------:R-:W-:-:S04]  /*0ed0*/  ISETP.NE.U32.AND P0, PT, RZ, UR4, PT ;  /* 0x00000004ff007c0c */ /* 0x000fc8000bf05070 */
[----:B------:R-:W-:-:S13]  /*0ee0*/  ISETP.NE.AND.EX P0, PT, RZ, UR5, PT, P0 ;  /* 0x00000005ff007c0c */ /* 0x000fda000bf05300 */
[----:B------:R-:W-:Y:S05]  /*0ef0*/  @!P0 BRA `(.L_x_12) ;  /* 0x00000000000c8947 */ /* 0x000fea0003800000 */
[----:B------:R-:W2:Y:S02]  /*0f00*/  LDC.64 R56, c[0x0][0x590] ;  /* 0x00016400ff387b82 */ /* 0x000ea40000000a00 */
[----:B--2---:R2:W5:Y:S01]  /*0f10*/  LDG.E R56, desc[UR40][R56.64] ;  /* 0x0000002838387981 */ /* 0x004562000c1e1900 */
[----:B------:R-:W-:Y:S05]  /*0f20*/  BRA `(.L_x_11) ;  /* 0x0000000000087947 */ /* 0x000fea0003800000 */
.L_x_12:
[----:B------:R-:W-:Y:S02]  /*0f30*/  ULDC UR4, c[0x0][0x584] ;  /* 0x0001610000047ab9 */ /* 0x000fe40000000800 */
[----:B------:R-:W-:-:S07]  /*0f40*/  IMAD.U32 R56, RZ, RZ, UR4 ;  /* 0x00000004ff387e24 */ /* 0x000fce000f8e00ff */
.L_x_11:
[----:B------:R-:W-:-:S13]  /*0f50*/  LOP3.LUT P0, RZ, R0, 0xff, RZ, 0xc0, !PT ;  /* 0x000000ff00ff7812 */ /* 0x000fda000780c0ff */
[----:B------:R-:W-:Y:S05]  /*0f60*/  @!P0 EXIT ;  /* 0x000000000000894d */ /* 0x000fea0003800000 */
[----:B------:R-:W3:Y:S01]  /*0f70*/  LDC R59, c[0x0][0x658] ;  /* 0x00019600ff3b7b82 */ /* 0x000ee20000000800 */
[----:B------:R-:W-:Y:S01]  /*0f80*/  ULDC.64 UR6, c[0x0][0x288] ;  /* 0x0000a20000067ab9 */ /* 0x000fe20000000a00 */
[----:B------:R-:W-:Y:S01]  /*0f90*/  LOP3.LUT R14, R14, 0x1, RZ, 0xc0, !PT ;  /* 0x000000010e0e7812 */ /* 0x000fe200078ec0ff */
[----:B------:R-:W-:Y:S01]  /*0fa0*/  UIADD3 UR4, UR7, 0x7f, URZ ;  /* 0x0000007f07047890 */ /* 0x000fe2000fffe03f */
[----:B------:R-:W-:Y:S01]  /*0fb0*/  SHF.R.U32.HI R0, RZ, 0x2, R3 ;  /* 0x00000002ff007819 */ /* 0x000fe20000011603 */
[----:B------:R-:W-:Y:S01]  /*0fc0*/  IMAD.U32 R5, RZ, RZ, UR6 ;  /* 0x00000006ff057e24 */ /* 0x000fe2000f8e00ff */
[----:B------:R-:W-:Y:S01]  /*0fd0*/  SHF.R.U32.HI R4, RZ, 0x1, R4 ;  /* 0x00000001ff047819 */ /* 0x000fe20000011604 */
[----:B------:R-:W-:Y:S01]  /*0fe0*/  USHF.R.S32.HI UR5, URZ, 0x1f, UR4 ;  /* 0x0000001f3f057899 */ /* 0x000fe20008011404 */
[----:B01----:R-:W0:Y:S01]  /*0ff0*/  LDC.64 R6, c[0x0][0x5c8] ;  /* 0x00017200ff067b82 */ /* 0x003e220000000a00 */
[----:B------:R-:W-:Y:S01]  /*1000*/  LOP3.LUT R60, R3, 0x3, RZ, 0xc0, !PT ;  /* 0x00000003033c7812 */ /* 0x000fe200078ec0ff */
[----:B------:R-:W-:Y:S01]  /*1010*/  IMAD.SHL.U32 R9, R14, 0x40, RZ ;  /* 0x000000400e097824 */ /* 0x000fe200078e00ff */
[----:B------:R-:W-:Y:S01]  /*1020*/  LOP3.LUT R0, R0, 0x7, RZ, 0xc0, !PT ;  /* 0x0000000700007812 */ /* 0x000fe200078ec0ff */
[----:B------:R-:W-:Y:S01]  /*1030*/  ULEA.HI UR5, UR5, UR4, URZ, 0x7 ;  /* 0x0000000405057291 */ /* 0x000fe2000f8f383f */
[----:B------:R-:W-:Y:S01]  /*1040*/  LOP3.LUT R23, R4, 0x30, RZ, 0xc0, !PT ;  /* 0x0000003004177812 */ /* 0x000fe200078ec0ff */
[----:B------:R-:W-:Y:S01]  /*1050*/  IMAD R60, R60, -0x2, R5 ;  /* 0xfffffffe3c3c7824 */ /* 0x000fe200078e0205 */
[--C-:B------:R-:W-:Y:S01]  /*1060*/  LOP3.LUT R22, R9, 0x40, R0.reuse, 0xe2, !PT ;  /* 0x0000004009167812 */ /* 0x100fe200078ee200 */
[----:B------:R-:W1:Y:S01]  /*1070*/  LDC R63, c[0x0][0x600] ;  /* 0x00018000ff3f7b82 */ /* 0x000e620000000800 */
[----:B------:R-:W-:Y:S01]  /*1080*/  IADD3 R5, RZ, -R23, -R0 ;  /* 0x80000017ff057210 */ /* 0x000fe20007ffe800 */
[----:B------:R-:W-:Y:S01]  /*1090*/  IMAD.MOV.U32 R0, RZ, RZ, -0x1 ;  /* 0xffffffffff007424 */ /* 0x000fe200078e00ff */
[----:B------:R-:W-:Y:S01]  /*10a0*/  USHF.R.S32.HI UR43, URZ, 0x7, UR5 ;  /* 0x000000073f2b7899 */ /* 0x000fe20008011405 */
[----:B------:R-:W-:Y:S01]  /*10b0*/  IMAD.MOV.U32 R4, RZ, RZ, 0x1 ;  /* 0x00000001ff047424 */ /* 0x000fe200078e00ff */
[C---:B------:R-:W-:Y:S01]  /*10c0*/  LOP3.LUT R62, R3.reuse, 0x80, RZ, 0xc0, !PT ;  /* 0x00000080033e7812 */ /* 0x040fe200078ec0ff */
[----:B------:R-:W-:Y:S01]  /*10d0*/  IMAD R5, R14, -0x40, R5 ;  /* 0xffffffc00e057824 */ /* 0x000fe200078e0205 */
[----:B------:R-:W-:Y:S01]  /*10e0*/  UISETP.LT.AND UP0, UPT, UR43, 0x1, UPT ;  /* 0x000000012b00788c */ /* 0x000fe2000bf01270 */
[----:B---3--:R-:W-:Y:S01]  /*10f0*/  SHF.L.U32 R0, R0, R59, RZ ;  /* 0x0000003b00007219 */ /* 0x008fe200000006ff */
[----:B------:R-:W-:Y:S01]  /*1100*/  ULDC UR4, c[0x0][0x284] ;  /* 0x0000a10000047ab9 */ /* 0x000fe20000000800 */
[----:B------:R-:W-:Y:S01]  /*1110*/  LOP3.LUT R22, R22, R23, RZ, 0xfc, !PT ;  /* 0x0000001716167212 */ /* 0x000fe200078efcff */
[----:B------:R-:W-:Y:S01]  /*1120*/  USEL UR44, UR43, 0x1, UP0 ;  /* 0x000000012b2c7887 */ /* 0x000fe20008000000 */
[----:B------:R-:W-:Y:S01]  /*1130*/  SHF.L.U32 R59, R4, R59, RZ ;  /* 0x0000003b043b7219 */ /* 0x000fe200000006ff */
[----:B------:R-:W-:Y:S01]  /*1140*/  IMAD.SHL.U32 R61, R3, 0x2, RZ ;  /* 0x00000002033d7824 */ /* 0x000fe200078e00ff */
[----:B------:R-:W-:Y:S01]  /*1150*/  LOP3.LUT R66, R18, 0x1, RZ, 0xfc, !PT ;  /* 0x0000000112427812 */ /* 0x000fe200078efcff */
[----:B------:R-:W-:Y:S01]  /*1160*/  VIADD R65, R5, UR4 ;  /* 0x0000000405417c36 */ /* 0x000fe20008000000 */
[C---:B0-----:R-:W-:Y:S01]  /*1170*/  SHF.L.U64.HI R58, R6.reuse, 0x3, R7 ;  /* 0x00000003063a7819 */ /* 0x041fe20000010207 */
[----:B--2---:R-:W-:Y:S01]  /*1180*/  IMAD.SHL.U32 R57, R6, 0x8, RZ ;  /* 0x0000000806397824 */ /* 0x004fe200078e00ff */
[----:B------:R-:W-:Y:S01]  /*1190*/  SHF.R.U32.HI R62, RZ, 0x7, R62 ;  /* 0x00000007ff3e7819 */ /* 0x000fe2000001163e */
[----:B------:R-:W-:Y:S01]  /*11a0*/  IMAD.MOV.U32 R23, RZ, RZ, RZ ;  /* 0x000000ffff177224 */ /* 0x000fe200078e00ff */
[----:B------:R-:W-:Y:S01]  /*11b0*/  LOP3.LUT R64, RZ, R0, RZ, 0x33, !PT ;  /* 0x00000000ff407212 */ /* 0x000fe200078e33ff */
[----:B------:R-:W-:Y:S01]  /*11c0*/  UIADD3 UR44, UR43, -UR44, URZ ;  /* 0x8000002c2b2c7290 */ /* 0x000fe2000fffe03f */
[----:B------:R-:W-:Y:S01]  /*11d0*/  UMOV UR36, URZ ;  /* 0x0000003f00247c82 */ /* 0x000fe20008000000 */
[----:B-1----:R-:W-:Y:S01]  /*11e0*/  VIADD R63, R63, 0xffffffff ;  /* 0xffffffff3f3f7836 */ /* 0x002fe20000000000 */
[----:B------:R-:W-:-:S09]  /*11f0*/  UMOV UR42, URZ ;  /* 0x0000003f002a7c82 */ /* 0x000fd20008000000 */
.L_x_94:
[----:B0-----:R-:W0:Y:S01]  /*1200*/  SHFL.IDX PT, R0, R62, RZ, 0x1f ;  /* 0x00001fff3e007589 */ /* 0x001e2200000e0000 */
[----:B-1----:R-:W1:Y:S01]  /*1210*/  S2UR UR7, SR_CgaCtaId ;  /* 0x00000000000779c3 */ /* 0x002e620000008800 */
[----:B------:R-:W-:Y:S01]  /*1220*/  UMOV UR6, 0x400 ;  /* 0x0000040000067882 */ /* 0x000fe20000000000 */
[----:B0-----:R-:W-:Y:S01]  /*1230*/  R2UR UR4, R0 ;  /* 0x00000000000472ca */ /* 0x001fe200000e0000 */
[----:B-1----:R-:W-:-:S12]  /*1240*/  ULEA UR46, UR7, UR6, 0x18 ;  /* 0x00000006072e7291 */ /* 0x002fd8000f8ec03f */
[----:B------:R-:W-:-:S04]  /*1250*/  ULEA.HI UR5, UR4, UR4, URZ, 0x1 ;  /* 0x0000000404057291 */ /* 0x000fc8000f8f083f */
[----:B------:R-:W-:-:S04]  /*1260*/  ULOP3.LUT UR5, UR5, 0x7fffe, URZ, 0xc0, !UPT ;  /* 0x0007fffe05057892 */ /* 0x000fc8000f8ec03f */
[----:B------:R-:W-:-:S03]  /*1270*/  UIADD3 UR5, UR4, -UR5, URZ ;  /* 0x8000000504057290 */ /* 0x000fc6000fffe03f */
[----:B------:R-:W-:Y:S01]  /*1280*/  ULDC UR4, c[0x0][0x28c] ;  /* 0x0000a30000047ab9 */ /* 0x000fe20000000800 */
[----:B------:R-:W-:Y:S01]  /*1290*/  ULEA UR5, UR5, UR46, 0xd ;  /* 0x0000002e05057291 */ /* 0x000fe2000f8e683f */
[----:B------:R-:W-:-:S03]  /*12a0*/  ISETP.LT.AND P0, PT, RZ, UR4, PT ;  /* 0x00000004ff007c0c */ /* 0x000fc6000bf01270 */
[----:B------:R-:W-:-:S04]  /*12b0*/  UIADD3 UR5, UR5, 0x180, URZ ;  /* 0x0000018005057890 */ /* 0x000fc8000fffe03f */
[----:B------:R-:W-:-:S04]  /*12c0*/  USHF.R.U32.HI UR5, URZ, 0x4, UR5 ;  /* 0x000000043f057899 */ /* 0x000fc80008011605 */
[----:B------:R-:W-:-:S04]  /*12d0*/  ULOP3.LUT UR5, UR5, 0x3fff, URZ, 0xc0, !UPT ;  /* 0x00003fff05057892 */ /* 0x000fc8000f8ec03f */
[----:B------:R-:W-:Y:S01]  /*12e0*/  ULOP3.LUT UR45, UR5, 0x10000, URZ, 0xfc, !UPT ;  /* 0x00010000052d7892 */ /* 0x000fe2000f8efc3f */
[----:B--234-:R-:W-:Y:S11]  /*12f0*/  @P0 BRA `(.L_x_13) ;  /* 0x0000000000400947 */ /* 0x01cff60003800000 */
[----:B------:R-:W-:Y:S01]  /*1300*/  MOV R0, 0x0 ;  /* 0x0000000000007802 */ /* 0x000fe20000000f00 */
[----:B------:R-:W-:Y:S01]  /*1310*/  ULDC.64 UR4, c[0x4][0x68] ;  /* 0x01001a0000047ab9 */ /* 0x000fe20000000a00 */
[----:B------:R-:W-:Y:S01]  /*1320*/  ULDC.64 UR6, c[0x4][0x8] ;  /* 0x0100020000067ab9 */ /* 0x000fe20000000a00 */
[----:B------:R-:W-:Y:S01]  /*1330*/  IMAD.U32 R4, RZ, RZ, UR4 ;  /* 0x00000004ff047e24 */ /* 0x000fe2000f8e00ff */
[----:B------:R0:W1:Y:S01]  /*1340*/  LDC.64 R14, c[0x4][R0] ;  /* 0x01000000000e7b82 */ /* 0x0000620000000a00 */
[----:B------:R-:W-:Y:S01]  /*1350*/  IMAD.U32 R5, RZ, RZ, UR5 ;  /* 0x00000005ff057e24 */ /* 0x000fe2000f8e00ff */
[----:B------:R-:W-:Y:S01]  /*1360*/  ULDC.64 UR4, c[0x4][0x70] ;  /* 0x01001c0000047ab9 */ /* 0x000fe20000000a00 */
[----:B------:R-:W-:Y:S02]  /*1370*/  IMAD.U32 R10, RZ, RZ, UR6 ;  /* 0x00000006ff0a7e24 */ /* 0x000fe4000f8e00ff */
[----:B------:R-:W-:Y:S02]  /*1380*/  IMAD.U32 R6, RZ, RZ, UR4 ;  /* 0x00000004ff067e24 */ /* 0x000fe4000f8e00ff */
[----:B------:R-:W-:-:S02]  /*1390*/  IMAD.U32 R7, RZ, RZ, UR5 ;  /* 0x00000005ff077e24 */ /* 0x000fc4000f8e00ff */
[----:B------:R-:W-:Y:S02]  /*13a0*/  IMAD.U32 R11, RZ, RZ, UR7 ;  /* 0x00000007ff0b7e24 */ /* 0x000fe4000f8e00ff */
[----:B------:R-:W-:Y:S02]  /*13b0*/  IMAD.MOV.U32 R8, RZ, RZ, 0x1e1 ;  /* 0x000001e1ff087424 */ /* 0x000fe400078e00ff */
[----:B------:R-:W-:Y:S02]  /*13c0*/  IMAD.MOV.U32 R12, RZ, RZ, 0x1 ;  /* 0x00000001ff0c7424 */ /* 0x000fe400078e00ff */
[----:B0-----:R-:W-:-:S07]  /*13d0*/  IMAD.MOV.U32 R13, RZ, RZ, RZ ;  /* 0x000000ffff0d7224 */ /* 0x001fce00078e00ff */
[----:B------:R-:W-:-:S07]  /*13e0*/  LEPC R20, `(.L_x_13) ;  /* 0x000000001014794e */ /* 0x000fce0000000000 */
[----:B-1---5:R-:W-:Y:S05]  /*13f0*/  CALL.ABS.NOINC R14 ;  /* 0x000000000e007343 */ /* 0x022fea0003c00000 */
.L_x_13:
[----:B------:R-:W-:-:S13]  /*1400*/  ISETP.NE.AND P0, PT, R66, 0x3, PT ;  /* 0x000000034200780c */ /* 0x000fda0003f05270 */
[----:B------:R-:W-:Y:S05]  /*1410*/  @!P0 BRA `(.L_x_14) ;  /* 0x0000000000048947 */ /* 0x000fea0003800000 */
[----:B------:R-:W-:Y:S01]  /*1420*/  BPT.TRAP 0x1 ;  /* 0x000000040000795c */ /* 0x000fe20000300000 */
.L_x_14:
[----:B------:R-:W-:Y:S02]  /*1430*/  IMAD.U32 R3, RZ, RZ, UR42 ;  /* 0x0000002aff037e24 */ /* 0x000fe4000f8e00ff */
[----:B------:R-:W-:-:S03]  /*1440*/  IMAD.U32 R0, RZ, RZ, UR36 ;  /* 0x00000024ff007e24 */ /* 0x000fc6000f8e00ff */
[----:B------:R-:W-:Y:S02]  /*1450*/  LEA R3, R3, UR46, 0x3 ;  /* 0x0000002e03037c11 */ /* 0x000fe4000f8e18ff */
[----:B------:R-:W-:-:S04]  /*1460*/  SHF.L.U32 R0, R0, 0x1f, RZ ;  /* 0x0000001f00007819 */ /* 0x000fc800000006ff */
[----:B------:R0:W1:Y:S01]  /*1470*/  SYNCS.PHASECHK.TRANS64.TRYWAIT P1, [R3+URZ], R0 ;  /* 0x00000000030075a7 */ /* 0x000062000802017f */
[----:B------:R-:W-:Y:S05]  /*1480*/  @!P0 BRA `(.L_x_15) ;  /* 0x0000000000048947 */ /* 0x000fea0003800000 */
[----:B------:R-:W-:Y:S01]  /*1490*/  BPT.TRAP 0x1 ;  /* 0x000000040000795c */ /* 0x000fe20000300000 */
.L_x_15:
[----:B------:R-:W-:-:S05]  /*14a0*/  IMAD.U32 R4, RZ, RZ, UR44 ;  /* 0x0000002cff047e24 */ /* 0x000fca000f8e00ff */
[----:B------:R-:W-:Y:S01]  /*14b0*/  ISETP.GE.AND P2, PT, R4, 0x1, PT ;  /* 0x000000010400780c */ /* 0x000fe20003f46270 */
[----:B-1----:R-:W-:-:S12]  /*14c0*/  @P1 BRA `(.L_x_16) ;  /* 0x0000000000081947 */ /* 0x002fd80003800000 */
[----:B------:R-:W1:Y:S02]  /*14d0*/  SYNCS.PHASECHK.TRANS64.TRYWAIT P1, [R3+URZ], R0 ;  /* 0x00000000030075a7 */ /* 0x000e64000802017f */
[----:B-1----:R-:W-:Y:S05]  /*14e0*/  @!P1 BRA `(.L_x_17) ;  /* 0x0000004c00d49947 */ /* 0x002fea0003800000 */
.L_x_16:
[----:B------:R-:W-:Y:S05]  /*14f0*/  WARPSYNC.ALL ;  /* 0x0000000000007948 */ /* 0x000fea0003800000 */
[----:B------:R-:W-:Y:S01]  /*1500*/  UIADD3 UR4, UR46, 0x60180, URZ ;  /* 0x000601802e047890 */ /* 0x000fe2000fffe03f */
[----:B------:R-:W-:Y:S01]  /*1510*/  WARPGROUP.ARRIVE ;  /* 0x00000000000079c5 */ /* 0x000fe20000000000 */
[----:B------:R-:W-:Y:S02]  /*1520*/  ULEA UR6, UR42, UR45, 0xc ;  /* 0x0000002d2a067291 */ /* 0x000fe4000f8e603f */
[----:B------:R-:W-:Y:S01]  /*1530*/  USHF.R.U32.HI UR4, URZ, 0x4, UR4 ;  /* 0x000000043f047899 */ /* 0x000fe20008011604 */
[----:B------:R-:W-:Y:S01]  /*1540*/  UMOV UR13, 0x40000040 ;  /* 0x40000040000d7882 */ /* 0x000fe20000000000 */
[----:B------:R-:W-:-:S02]  /*1550*/  UMOV UR15, 0x40000040 ;  /* 0x40000040000f7882 */ /* 0x000fc40000000000 */
[----:B------:R-:W-:Y:S01]  /*1560*/  ULOP3.LUT UR4, UR4, 0x3fff, URZ, 0xc0, !UPT ;  /* 0x00003fff04047892 */ /* 0x000fe2000f8ec03f */
[----:B------:R-:W-:Y:S01]  /*1570*/  UMOV UR12, UR6 ;  /* 0x00000006000c7c82 */ /* 0x000fe20008000000 */
[----:B------:R-:W-:Y:S02]  /*1580*/  UMOV UR5, 0x40000040 ;  /* 0x4000004000057882 */ /* 0x000fe40000000000 */
[----:B------:R-:W-:Y:S01]  /*1590*/  ULOP3.LUT UR8, UR4, 0x10000, URZ, 0xfc, !UPT ;  /* 0x0001000004087892 */ /* 0x000fe2000f8efc3f */
[----:B------:R-:W-:-:S03]  /*15a0*/  UMOV UR7, 0x40000040 ;  /* 0x4000004000077882 */ /* 0x000fc60000000000 */
[----:B------:R-:W-:-:S04]  /*15b0*/  ULEA UR4, UR42, UR8, 0xb ;  /* 0x000000082a047291 */ /* 0x000fc8000f8e583f */
[----:B------:R-:W-:-:S03]  /*15c0*/  UIADD3 UR9, UR4, 0x606, URZ ;  /* 0x0000060604097890 */ /* 0x000fc6000fffe03f */
[----:B------:R-:W-:Y:S02]  /*15d0*/  UMOV UR14, UR4 ;  /* 0x00000004000e7c82 */ /* 0x000fe40008000000 */
[----:B------:R-:W-:Y:S01]  /*15e0*/  HGMMA.64x64x8.F32.TF32 R24, gdesc[UR12], RZ, !UPT, gsb0 ;  /* 0x04e000000c1879f0 */ /* 0x000fe2000c0028ff */
[----:B------:R-:W-:Y:S02]  /*15f0*/  UIADD3 UR12, UR6, 0x2, URZ ;  /* 0x00000002060c7890 */ /* 0x000fe4000fffe03f */
[----:B------:R-:W-:Y:S01]  /*1600*/  UIADD3 UR14, UR4, 0x2, URZ ;  /* 0x00000002040e7890 */ /* 0x000fe2000fffe03f */
[----:B------:R-:W-:Y:S01]  /*1610*/  UMOV UR13, 0x40000040 ;  /* 0x40000040000d7882 */ /* 0x000fe20000000000 */
[----:B------:R-:W-:Y:S01]  /*1620*/  UMOV UR15, 0x40000040 ;  /* 0x40000040000f7882 */ /* 0x000fe20000000000 */
[----:B------:R-:W-:Y:S02]  /*1630*/  WARPGROUP.DEPBAR.LE gsb0, 0x0 ;  /* 0x00008000000079c5 */ /* 0x000fe40000010000 */
[----:B------:R-:W-:-:S06]  /*1640*/  WARPGROUP.ARRIVE ;  /* 0x00000000000079c5 */ /* 0x000fcc0000000000 */
[----:B------:R-:W-:Y:S01]  /*1650*/  HGMMA.64x64x8.F32.TF32 R24, gdesc[UR12], R24, gsb0 ;  /* 0x04e000000c1879f0 */ /* 0x000fe20008002818 */
        /* <DEDUP_REMOVED lines=88> */
[----:B------:R-:W-:-:S07]  /*1be0*/  UIADD3 UR6, UR6, 0xc06, URZ ;  /* 0x00000c0606067890 */ /* 0x000fce000fffe03f */
[----:B------:R-:W-:Y:S01]  /*1bf0*/  UMOV UR4, UR6 ;  /* 0x0000000600047c82 */ /* 0x000fe20008000000 */
[----:B------:R-:W-:Y:S01]  /*1c00*/  UMOV UR6, UR9 ;  /* 0x0000000900067c82 */ /* 0x000fe20008000000 */
[----:B------:R-:W-:Y:S02]  /*1c10*/  WARPGROUP.DEPBAR.LE gsb0, 0x0 ;  /* 0x00008000000079c5 */ /* 0x000fe40000010000 */
[----:B------:R-:W-:-:S06]  /*1c20*/  WARPGROUP.ARRIVE ;  /* 0x00000000000079c5 */ /* 0x000fcc0000000000 */
[----:B------:R-:W-:Y:S03]  /*1c30*/  HGMMA.64x64x8.F32.TF32 R24, gdesc[UR12], R24, gsb0 ;  /* 0x04e000000c1879f0 */ /* 0x000fe60008002818 */
[----:B------:R-:W-:Y:S02]  /*1c40*/  WARPGROUP.DEPBAR.LE gsb0, 0x0 ;  /* 0x00008000000079c5 */ /* 0x000fe40000010000 */
[----:B------:R-:W-:-:S06]  /*1c50*/  WARPGROUP.ARRIVE ;  /* 0x00000000000079c5 */ /* 0x000fcc0000000000 */
[----:B------:R-:W-:Y:S03]  /*1c60*/  HGMMA.64x64x8.F32.TF32 R24, gdesc[UR4], R24, gsb0 ;  /* 0x04e00000041879f0 */ /* 0x000fe60008002818 */
[----:B------:R-:W-:Y:S02]  /*1c70*/  WARPGROUP.DEPBAR.LE gsb0, 0x0 ;  /* 0x00008000000079c5 */ /* 0x000fe40000010000 */
[----:B------:R-:W-:Y:S05]  /*1c80*/  @!P2 BRA `(.L_x_18) ;  /* 0x00000008006ca947 */ /* 0x000fea0003800000 */
[----:B------:R-:W-:Y:S01]  /*1c90*/  UIADD3 UR13, UR42, 0x1, URZ ;  /* 0x000000012a0d7890 */ /* 0x000fe2000fffe03f */
[----:B01----:R-:W-:Y:S01]  /*1ca0*/  IMAD.U32 R0, RZ, RZ, UR44 ;  /* 0x0000002cff007e24 */ /* 0x003fe2000f8e00ff */
[----:B------:R-:W-:Y:S02]  /*1cb0*/  UMOV UR9, UR42 ;  /* 0x0000002a00097c82 */ /* 0x000fe40008000000 */
[----:B------:R-:W-:-:S04]  /*1cc0*/  UISETP.NE.AND UP0, UPT, UR13, 0x6, UPT ;  /* 0x000000060d00788c */ /* 0x000fc8000bf05270 */
[----:B------:R-:W-:Y:S02]  /*1cd0*/  USEL UR4, URZ, 0x1, UP0 ;  /* 0x000000013f047887 */ /* 0x000fe40008000000 */
[----:B------:R-:W-:Y:S02]  /*1ce0*/  USEL UR13, UR13, URZ, UP0 ;  /* 0x0000003f0d0d7287 */ /* 0x000fe40008000000 */
[----:B------:R-:W-:-:S06]  /*1cf0*/  ULOP3.LUT UR4, UR36, UR4, URZ, 0x3c, !UPT ;  /* 0x0000000424047292 */ /* 0x000fcc000f8e3c3f */
[----:B------:R-:W-:-:S07]  /*1d00*/  IMAD.U32 R5, RZ, RZ, UR4 ;  /* 0x00000004ff057e24 */ /* 0x000fce000f8e00ff */
.L_x_25:
[----:B01----:R-:W-:Y:S05]  /*1d10*/  @!P0 BRA `(.L_x_19) ;  /* 0x0000000000048947 */ /* 0x003fea0003800000 */
[----:B------:R-:W-:Y:S01]  /*1d20*/  BPT.TRAP 0x1 ;  /* 0x000000040000795c */ /* 0x000fe20000300000 */
.L_x_19:
[----:B------:R-:W0:Y:S01]  /*1d30*/  S2UR UR4, SR_CgaCtaId ;  /* 0x00000000000479c3 */ /* 0x000e220000008800 */
[----:B------:R-:W-:Y:S01]  /*1d40*/  UMOV UR10, 0x400 ;  /* 0x00000400000a7882 */ /* 0x000fe20000000000 */
[----:B------:R-:W-:Y:S01]  /*1d50*/  SHF.L.U32 R3, R5, 0x1f, RZ ;  /* 0x0000001f05037819 */ /* 0x000fe200000006ff */
[----:B0-----:R-:W-:-:S04]  /*1d60*/  ULEA UR10, UR4, UR10, 0x18 ;  /* 0x0000000a040a7291 */ /* 0x001fc8000f8ec03f */
[----:B------:R-:W-:-:S09]  /*1d70*/  ULEA UR4, UR13, UR10, 0x3 ;  /* 0x0000000a0d047291 */ /* 0x000fd2000f8e183f */
[----:B------:R0:W1:Y:S01]  /*1d80*/  SYNCS.PHASECHK.TRANS64.TRYWAIT P1, [UR4], R3 ;  /* 0x00000003ff0075a7 */ /* 0x0000620008020144 */
[----:B------:R-:W-:Y:S05]  /*1d90*/  @!P0 BRA `(.L_x_20) ;  /* 0x0000000000048947 */ /* 0x000fea0003800000 */
[----:B------:R-:W-:Y:S01]  /*1da0*/  BPT.TRAP 0x1 ;  /* 0x000000040000795c */ /* 0x000fe20000300000 */
.L_x_20:
[----:B-1----:R-:W-:Y:S05]  /*1db0*/  @P1 BRA `(.L_x_21) ;  /* 0x0000000000081947 */ /* 0x002fea0003800000 */
[----:B------:R-:W1:Y:S02]  /*1dc0*/  SYNCS.PHASECHK.TRANS64.TRYWAIT P1, [UR4], R3 ;  /* 0x00000003ff0075a7 */ /* 0x000e640008020144 */
[----:B-1----:R-:W-:Y:S05]  /*1dd0*/  @!P1 BRA `(.L_x_22) ;  /* 0x0000004400ac9947 */ /* 0x002fea0003800000 */
.L_x_21:
[----:B------:R-:W-:Y:S01]  /*1de0*/  ULEA UR12, UR13, UR8, 0xb ;  /* 0x000000080d0c7291 */ /* 0x000fe2000f8e583f */
[----:B------:R-:W-:Y:S01]  /*1df0*/  WARPGROUP.ARRIVE ;  /* 0x00000000000079c5 */ /* 0x000fe20000000000 */
[----:B------:R-:W-:Y:S01]  /*1e00*/  ULEA UR11, UR13, UR45, 0xc ;  /* 0x0000002d0d0b7291 */ /* 0x000fe2000f8e603f */
[----:B------:R-:W-:Y:S01]  /*1e10*/  UMOV UR7, 0x40000040 ;  /* 0x4000004000077882 */ /* 0x000fe20000000000 */
[----:B------:R-:W-:-:S03]  /*1e20*/  UMOV UR5, 0x40000040 ;  /* 0x4000004000057882 */ /* 0x000fc60000000000 */
[----:B------:R-:W-:Y:S02]  /*1e30*/  UMOV UR6, UR12 ;  /* 0x0000000c00067c82 */ /* 0x000fe40008000000 */
[----:B------:R-:W-:Y:S02]  /*1e40*/  UMOV UR4, UR11 ;  /* 0x0000000b00047c82 */ /* 0x000fe40008000000 */
[----:B------:R-:W-:Y:S01]  /*1e50*/  HGMMA.64x64x8.F32.TF32 R24, gdesc[UR4], R24, gsb0 ;  /* 0x04e00000041879f0 */ /* 0x000fe20008002818 */
[----:B------:R-:W-:Y:S02]  /*1e60*/  UIADD3 UR6, UR12, 0x2, URZ ;  /* 0x000000020c067890 */ /* 0x000fe4000fffe03f */
[----:B------:R-:W-:Y:S01]  /*1e70*/  UIADD3 UR4, UR11, 0x2, URZ ;  /* 0x000000020b047890 */ /* 0x000fe2000fffe03f */
[----:B------:R-:W-:Y:S01]  /*1e80*/  UMOV UR7, 0x40000040 ;  /* 0x4000004000077882 */ /* 0x000fe20000000000 */
[----:B------:R-:W-:Y:S01]  /*1e90*/  UMOV UR5, 0x40000040 ;  /* 0x4000004000057882 */ /* 0x000fe20000000000 */
[----:B------:R-:W-:-:S02]  /*1ea0*/  WARPGROUP.DEPBAR.LE gsb0, 0x0 ;  /* 0x00008000000079c5 */ /* 0x000fc40000010000 */
        /* <DEDUP_REMOVED lines=99> */
[----:B------:R-:W-:Y:S03]  /*24e0*/  HGMMA.64x64x8.F32.TF32 R24, gdesc[UR4], R24, gsb0 ;  /* 0x04e00000041879f0 */ /* 0x000fe60008002818 */
[----:B------:R-:W-:Y:S02]  /*24f0*/  WARPGROUP.DEPBAR.LE gsb0, 0x0 ;  /* 0x00008000000079c5 */ /* 0x000fe40000010000 */
[----:B------:R-:W-:Y:S05]  /*2500*/  @!P0 BRA `(.L_x_23) ;  /* 0x0000000000048947 */ /* 0x000fea0003800000 */
[----:B------:R-:W-:Y:S01]  /*2510*/  BPT.TRAP 0x1 ;  /* 0x000000040000795c */ /* 0x000fe20000300000 */
.L_x_23:
[----:B------:R-:W-:Y:S01]  /*2520*/  ULEA UR10, UR9, UR10, 0x3 ;  /* 0x0000000a090a7291 */ /* 0x000fe2000f8e183f */
[----:B------:R-:W-:-:S03]  /*2530*/  ISETP.GT.U32.AND P1, PT, R18, 0x1, PT ;  /* 0x000000011200780c */ /* 0x000fc60003f24070 */
[----:B------:R-:W-:-:S04]  /*2540*/  UIADD3 UR10, UR10, 0x30, URZ ;  /* 0x000000300a0a7890 */ /* 0x000fc8000fffe03f */
[----:B------:R-:W-:-:S09]  /*2550*/  UPRMT UR10, URZ, 0x654, UR10 ;  /* 0x000006543f0a7896 */ /* 0x000fd2000800000a */
[----:B------:R-:W-:Y:S01]  /*2560*/  SYNCS.ARRIVE.TRANS64.RED.A1T0 RZ, [UR10], RZ ;  /* 0x000000ffffff79a7 */ /* 0x000fe2000810040a */
[----:B------:R-:W-:Y:S05]  /*2570*/  @P1 BRA `(.L_x_24) ;  /* 0x0000000000041947 */ /* 0x000fea0003800000 */
[----:B------:R-:W-:Y:S01]  /*2580*/  BPT.TRAP 0x1 ;  /* 0x000000040000795c */ /* 0x000fe20000300000 */
.L_x_24:
[----:B------:R-:W-:Y:S01]  /*2590*/  UIADD3 UR13, UR13, 0x1, URZ ;  /* 0x000000010d0d7890 */ /* 0x000fe2000fffe03f */
[C---:B------:R-:W-:Y:S01]  /*25a0*/  ISETP.GT.AND P1, PT, R0.reuse, 0x1, PT ;  /* 0x000000010000780c */ /* 0x040fe20003f24270 */
[----:B------:R-:W-:Y:S01]  /*25b0*/  UIADD3 UR9, UR9, 0x1, URZ ;  /* 0x0000000109097890 */ /* 0x000fe2000fffe03f */
[----:B------:R-:W-:Y:S01]  /*25c0*/  VIADD R0, R0, 0xffffffff ;  /* 0xffffffff00007836 */ /* 0x000fe20000000000 */
[----:B------:R-:W-:Y:S02]  /*25d0*/  UISETP.NE.AND UP0, UPT, UR13, 0x6, UPT ;  /* 0x000000060d00788c */ /* 0x000fe4000bf05270 */
[----:B------:R-:W-:Y:S02]  /*25e0*/  UISETP.NE.AND UP1, UPT, UR9, 0x6, UPT ;  /* 0x000000060900788c */ /* 0x000fe4000bf25270 */
[----:B------:R-:W-:Y:S02]  /*25f0*/  USEL UR4, URZ, 0x1, UP0 ;  /* 0x000000013f047887 */ /* 0x000fe40008000000 */
[----:B------:R-:W-:-:S02]  /*2600*/  USEL UR13, UR13, URZ, UP0 ;  /* 0x0000003f0d0d7287 */ /* 0x000fc40008000000 */
[----:B------:R-:W-:Y:S02]  /*2610*/  USEL UR9, UR9, URZ, UP1 ;  /* 0x0000003f09097287 */ /* 0x000fe40008800000 */
[----:B------:R-:W-:Y:S01]  /*2620*/  LOP3.LUT R5, R5, UR4, RZ, 0x3c, !PT ;  /* 0x0000000405057c12 */ /* 0x000fe2000f8e3cff */
[----:B------:R-:W-:Y:S09]  /*2630*/  @P1 BRA `(.L_x_25) ;  /* 0xfffffff400b41947 */ /* 0x000ff2000383ffff */
.L_x_18:
[----:B01----:R-:W0:Y:S02]  /*2640*/  LDC R0, c[0x0][0x28c] ;  /* 0x0000a300ff007b82 */ /* 0x003e240000000800 */
[----:B0-----:R-:W-:-:S13]  /*2650*/  ISETP.GE.AND P1, PT, R0, 0x1, PT ;  /* 0x000000010000780c */ /* 0x001fda0003f26270 */
[----:B------:R-:W-:Y:S05]  /*2660*/  @!P1 BRA `(.L_x_26) ;  /* 0x0000000000409947 */ /* 0x000fea0003800000 */
[----:B------:R-:W-:Y:S05]  /*2670*/  @!P0 BRA `(.L_x_27) ;  /* 0x0000000000048947 */ /* 0x000fea0003800000 */
[----:B------:R-:W-:Y:S01]  /*2680*/  BPT.TRAP 0x1 ;  /* 0x000000040000795c */ /* 0x000fe20000300000 */
.L_x_27:
[----:B------:R-:W0:Y:S01]  /*2690*/  S2UR UR7, SR_CgaCtaId ;  /* 0x00000000000779c3 */ /* 0x000e220000008800 */
[----:B------:R-:W-:Y:S01]  /*26a0*/  UIADD3 UR6, UR44, UR42, URZ ;  /* 0x0000002a2c067290 */ /* 0x000fe2000fffe03f */
[----:B------:R-:W-:-:S03]  /*26b0*/  ISETP.GT.U32.AND P0, PT, R18, 0x1, PT ;  /* 0x000000011200780c */ /* 0x000fc60003f04070 */
[----:B------:R-:W-:-:S04]  /*26c0*/  UIMAD.WIDE.U32 UR4, UR6, -0x55555555, URZ ;  /* 0xaaaaaaab060478a5 */ /* 0x000fc8000f8e003f */
[----:B------:R-:W-:-:S03]  /*26d0*/  USHF.R.U32.HI UR4, URZ, 0x2, UR5 ;  /* 0x000000023f047899 */ /* 0x000fc60008011605 */
[----:B------:R-:W-:Y:S01]  /*26e0*/  UMOV UR5, 0x400 ;  /* 0x0000040000057882 */ /* 0x000fe20000000000 */
[----:B------:R-:W-:Y:S02]  /*26f0*/  UIMAD UR6, UR4, -0x6, UR6 ;  /* 0xfffffffa040678a4 */ /* 0x000fe4000f8e0206 */
[----:B0-----:R-:W-:-:S04]  /*2700*/  ULEA UR5, UR7, UR5, 0x18 ;  /* 0x0000000507057291 */ /* 0x001fc8000f8ec03f */
[----:B------:R-:W-:-:S04]  /*2710*/  ULEA UR6, UR6, UR5, 0x3 ;  /* 0x0000000506067291 */ /* 0x000fc8000f8e183f */
[----:B------:R-:W-:-:S04]  /*2720*/  UIADD3 UR6, UR6, 0x30, URZ ;  /* 0x0000003006067890 */ /* 0x000fc8000fffe03f */
[----:B------:R-:W-:-:S09]  /*2730*/  UPRMT UR6, URZ, 0x654, UR6 ;  /* 0x000006543f067896 */ /* 0x000fd20008000006 */
[----:B------:R-:W-:Y:S01]  /*2740*/  SYNCS.ARRIVE.TRANS64.RED.A1T0 RZ, [UR6], RZ ;  /* 0x000000ffffff79a7 */ /* 0x000fe20008100406 */
[----:B------:R-:W-:Y:S05]  /*2750*/  @P0 BRA `(.L_x_26) ;  /* 0x0000000000040947 */ /* 0x000fea0003800000 */
[----:B------:R-:W-:Y:S01]  /*2760*/  BPT.TRAP 0x1 ;  /* 0x000000040000795c */ /* 0x000fe20000300000 */
.L_x_26:
[----:B------:R-:W-:Y:S01]  /*2770*/  IMAD.SHL.U32 R6, R68, 0x40, RZ ;  /* 0x0000004044067824 */ /* 0x000fe200078e00ff */
[----:B------:R-:W-:Y:S01]  /*2780*/  UIADD3 UR42, UR43, UR42, URZ ;  /* 0x0000002a2b2a7290 */ /* 0x000fe2000fffe03f */
[----:B------:R-:W-:Y:S01]  /*2790*/  SHF.R.S32.HI R11, RZ, 0x1f, R67 ;  /* 0x0000001fff0b7819 */ /* 0x000fe20000011443 */
[----:B------:R-:W-:Y:S01]  /*27a0*/  UISETP.GE.U32.AND UP1, UPT, UR43, 0x6, UPT ;  /* 0x000000062b00788c */ /* 0x000fe2000bf26070 */
[----:B------:R-:W-:Y:S01]  /*27b0*/  IMAD.SHL.U32 R10, R69, 0x80, RZ ;  /* 0x00000080450a7824 */ /* 0x000fe200078e00ff */
[----:B------:R-:W-:Y:S01]  /*27c0*/  ULDC UR7, c[0x0][0x288] ;  /* 0x0000a20000077ab9 */ /* 0x000fe20000000800 */
[C---:B------:R-:W-:Y:S01]  /*27d0*/  LOP3.LUT R8, R6.reuse, 0x6, R61, 0xf8, !PT ;  /* 0x0000000606087812 */ /* 0x040fe200078ef83d */
[----:B------:R-:W-:Y:S01]  /*27e0*/  UISETP.GT.U32.AND UP0, UPT, UR42, 0x5, UPT ;  /* 0x000000052a00788c */ /* 0x000fe2000bf04070 */
[----:B------:R-:W-:Y:S01]  /*27f0*/  ISETP.GE.AND P0, PT, R6, UR7, PT ;  /* 0x0000000706007c0c */ /* 0x000fe2000bf06270 */
[----:B------:R-:W-:Y:S01]  /*2800*/  ULDC.64 UR4, c[0x0][0x5d0] ;  /* 0x0001740000047ab9 */ /* 0x000fe20000000a00 */
[--C-:B------:R-:W-:Y:S01]  /*2810*/  SHF.R.S32.HI R9, RZ, 0x1f, R8.reuse ;  /* 0x0000001fff097819 */ /* 0x100fe20000011408 */
[----:B------:R-:W-:Y:S01]  /*2820*/  ULDC UR10, c[0x0][0x284] ;  /* 0x0000a100000a7ab9 */ /* 0x000fe20000000800 */
[----:B------:R-:W-:Y:S01]  /*2830*/  IMAD R0, R11, UR4, RZ ;  /* 0x000000040b007c24 */ /* 0x000fe2000f8e02ff */
[----:B------:R-:W-:Y:S01]  /*2840*/  UISETP.LT.U32.AND UP0, UPT, UR43, 0x6, UP0 ;  /* 0x000000062b00788c */ /* 0x000fe20008701070 */
[----:B------:R-:W-:Y:S01]  /*2850*/  ISETP.GE.OR P0, PT, R10, UR10, P0 ;  /* 0x0000000a0a007c0c */ /* 0x000fe20008706670 */
[----:B------:R-:W-:Y:S01]  /*2860*/  IMAD.WIDE.U32 R4, R67, UR4, R8 ;  /* 0x0000000443047c25 */ /* 0x000fe2000f8e0008 */
[----:B------:R-:W-:Y:S01]  /*2870*/  ULDC.64 UR8, c[0x0][0x5c8] ;  /* 0x0001720000087ab9 */ /* 0x000fe20000000a00 */
[----:B------:R-:W-:-:S02]  /*2880*/  USEL UR6, URZ, 0x1, !UP0 ;  /* 0x000000013f067887 */ /* 0x000fc4000c000000 */
[----:B------:R-:W-:Y:S01]  /*2890*/  IMAD R3, R67, UR5, R0 ;  /* 0x0000000543037c24 */ /* 0x000fe2000f8e0200 */
[----:B------:R-:W-:Y:S01]  /*28a0*/  @UP1 UIMAD.WIDE.U32 UR4, UR42, -0x55555555, URZ ;  /* 0xaaaaaaab2a0418a5 */ /* 0x000fe2000f8e003f */
[----:B------:R-:W-:Y:S01]  /*28b0*/  IMAD.WIDE R68, R69, 0x80, R22 ;  /* 0x0000008045447825 */ /* 0x000fe200078e0216 */
[----:B------:R-:W-:Y:S02]  /*28c0*/  ULOP3.LUT UR36, UR36, UR6, URZ, 0x3c, !UPT ;  /* 0x0000000624247292 */ /* 0x000fe4000f8e3c3f */
[----:B------:R-:W-:Y:S01]  /*28d0*/  @UP1 USHF.R.U32.HI UR4, URZ, 0x2, UR5 ;  /* 0x000000023f041899 */ /* 0x000fe20008011605 */
[----:B------:R-:W-:Y:S02]  /*28e0*/  IMAD.IADD R5, R5, 0x1, R3 ;  /* 0x0000000105057824 */ /* 0x000fe400078e0203 */
[----:B------:R-:W-:Y:S01]  /*28f0*/  IMAD R3, R69, UR8, RZ ;  /* 0x0000000845037c24 */ /* 0x000fe2000f8e02ff */
[----:B------:R-:W-:Y:S01]  /*2900*/  @UP1 ULOP3.LUT UR36, UR36, 0x1, UR4, 0x78, !UPT ;  /* 0x0000000124241892 */ /* 0x000fe2000f8e7804 */
[----:B------:R-:W-:-:S04]  /*2910*/  IMAD.WIDE.U32 R70, R68, UR8, R4 ;  /* 0x0000000844467c25 */ /* 0x000fc8000f8e0004 */
[----:B------:R-:W-:Y:S02]  /*2920*/  IMAD R7, R68, UR9, R3 ;  /* 0x0000000944077c24 */ /* 0x000fe4000f8e0203 */
[----:B------:R-:W-:Y:S01]  /*2930*/  IMAD.MOV.U32 R0, RZ, RZ, -0x1 ;  /* 0xffffffffff007424 */ /* 0x000fe200078e00ff */
[----:B------:R-:W-:Y:S06]  /*2940*/  @P0 BRA `(.L_x_28) ;  /* 0x0000001800ec0947 */ /* 0x000fec0003800000 */
[----:B-----5:R-:W-:Y:S01]  /*2950*/  FSETP.NEU.AND P0, PT, R56, RZ, PT ;  /* 0x000000ff3800720b */ /* 0x020fe20003f0d000 */
[----:B------:R-:W-:Y:S01]  /*2960*/  IMAD.IADD R6, R60, 0x1, -R6 ;  /* 0x000000013c067824 */ /* 0x000fe200078e0a06 */
[----:B------:R-:W-:Y:S01]  /*2970*/  BSSY B0, `(.L_x_28) ;  /* 0x00001b8000007945 */ /* 0x000fe20003800000 */
[----:B------:R-:W-:Y:S02]  /*2980*/  IMAD.IADD R3, R65, 0x1, -R10 ;  /* 0x0000000141037824 */ /* 0x000fe400078e0a0a */
[----:B------:R-:W-:Y:S01]  /*2990*/  IMAD.IADD R79, R71, 0x1, R7 ;  /* 0x00000001474f7824 */ /* 0x000fe200078e0207 */
[----:B------:R-:W-:-:S04]  /*29a0*/  ISETP.GT.AND P3, PT, R6, RZ, PT ;  /* 0x000000ff0600720c */ /* 0x000fc80003f64270 */
[----:B------:R-:W-:-:S03]  /*29b0*/  ISETP.GT.AND P1, PT, R3, RZ, P3 ;  /* 0x000000ff0300720c */ /* 0x000fc60001f24270 */
[----:B------:R-:W-:Y:S10]  /*29c0*/  @!P0 BRA `(.L_x_29) ;  /* 0x0000001000e08947 */ /* 0x000ff40003800000 */
[----:B------:R-:W0:Y:S01]  /*29d0*/  LDC.64 R72, c[0x0][0x5b8] ;  /* 0x00016e00ff487b82 */ /* 0x000e220000000a00 */
[----:B------:R-:W-:-:S07]  /*29e0*/  ULDC.64 UR4, c[0x0][0x5c0] ;  /* 0x0001700000047ab9 */ /* 0x000fce0000000a00 */
[----:B------:R-:W1:Y:S08]  /*29f0*/  LDC.64 R74, c[0x0][0x5b0] ;  /* 0x00016c00ff4a7b82 */ /* 0x000e700000000a00 */
[----:B------:R-:W2:Y:S01]  /*2a00*/  LDC.64 R76, c[0x0][0x5a8] ;  /* 0x00016a00ff4c7b82 */ /* 0x000ea20000000a00 */
[-C--:B0-----:R-:W-:Y:S02]  /*2a10*/  IMAD R4, R11, R72.reuse, RZ ;  /* 0x000000480b047224 */ /* 0x081fe400078e02ff */
[----:B------:R-:W-:-:S04]  /*2a20*/  IMAD.WIDE.U32 R12, R67, R72, R8 ;  /* 0x00000048430c7225 */ /* 0x000fc800078e0008 */
[----:B------:R-:W-:Y:S02]  /*2a30*/  IMAD R71, R67, R73, R4 ;  /* 0x0000004943477224 */ /* 0x000fe400078e0204 */
[-C--:B-1----:R-:W-:Y:S02]  /*2a40*/  IMAD R4, R69, R74.reuse, RZ ;  /* 0x0000004a45047224 */ /* 0x082fe400078e02ff */
[----:B------:R-:W-:Y:S02]  /*2a50*/  IMAD.IADD R13, R13, 0x1, R71 ;  /* 0x000000010d0d7824 */ /* 0x000fe400078e0247 */
[C---:B------:R-:W-:Y:S02]  /*2a60*/  IMAD R73, R68.reuse, R75, R4 ;  /* 0x0000004b44497224 */ /* 0x040fe400078e0204 */
[----:B------:R-:W-:-:S04]  /*2a70*/  IMAD.WIDE.U32 R4, R68, R74, R12 ;  /* 0x0000004a44047225 */ /* 0x000fc800078e000c */
[----:B------:R-:W-:Y:S01]  /*2a80*/  IMAD.IADD R5, R5, 0x1, R73 ;  /* 0x0000000105057824 */ /* 0x000fe200078e0249 */
[----:B--2---:R-:W-:-:S04]  /*2a90*/  LEA R14, P0, R4, R76, 0x2 ;  /* 0x0000004c040e7211 */ /* 0x004fc800078010ff */
[----:B------:R-:W-:-:S05]  /*2aa0*/  LEA.HI.X R15, R4, R77, R5, 0x2, P0 ;  /* 0x0000004d040f7211 */ /* 0x000fca00000f1405 */
[----:B------:R0:W2:Y:S01]  /*2ab0*/  @P1 LDG.E.LTC128B R7, desc[UR40][R14.64] ;  /* 0x000000280e071981 */ /* 0x0000a2000c1e1920 */
[----:B------:R-:W-:Y:S01]  /*2ac0*/  IMAD.WIDE.U32 R4, R68, R74, R8 ;  /* 0x0000004a44047225 */ /* 0x000fe200078e0008 */
[C---:B------:R-:W-:Y:S01]  /*2ad0*/  SHF.L.U64.HI R11, R74.reuse, 0x3, R75 ;  /* 0x000000034a0b7819 */ /* 0x040fe2000001024b */
[----:B------:R-:W-:Y:S01]  /*2ae0*/  BSSY B1, `(.L_x_30) ;  /* 0x0000016000017945 */ /* 0x000fe20003800000 */
[----:B------:R-:W-:Y:S01]  /*2af0*/  ISETP.GT.AND P3, PT, R3, 0x8, P3 ;  /* 0x000000080300780c */ /* 0x000fe20001f64270 */
[----:B------:R-:W-:Y:S02]  /*2b00*/  IMAD.IADD R5, R73, 0x1, R5 ;  /* 0x0000000149057824 */ /* 0x000fe400078e0205 */
[----:B------:R-:W-:Y:S02]  /*2b10*/  IMAD.SHL.U32 R10, R74, 0x8, RZ ;  /* 0x000000084a0a7824 */ /* 0x000fe400078e00ff */
[----:B------:R-:W-:-:S04]  /*2b20*/  IMAD.WIDE.U32 R20, R67, R72, R4 ;  /* 0x0000004843147225 */ /* 0x000fc800078e0004 */
[----:B------:R-:W-:Y:S01]  /*2b30*/  IMAD.WIDE.U32 R68, R68, R74, R10 ;  /* 0x0000004a44447225 */ /* 0x000fe200078e000a */
[----:B------:R-:W-:Y:S02]  /*2b40*/  LEA R10, P0, R70, UR4, 0x2 ;  /* 0x00000004460a7c11 */ /* 0x000fe4000f8010ff */
[----:B------:R-:W-:Y:S01]  /*2b50*/  LEA R4, P4, R20, R76, 0x2 ;  /* 0x0000004c14047211 */ /* 0x000fe200078810ff */
[----:B0-----:R-:W-:Y:S01]  /*2b60*/  IMAD.IADD R14, R71, 0x1, R21 ;  /* 0x00000001470e7824 */ /* 0x001fe200078e0215 */
[----:B------:R-:W-:Y:S01]  /*2b70*/  LEA.HI.X R11, R70, UR5, R79, 0x2, P0 ;  /* 0x00000005460b7c11 */ /* 0x000fe200080f144f */
[----:B------:R-:W-:Y:S01]  /*2b80*/  IMAD.IADD R73, R73, 0x1, R69 ;  /* 0x0000000149497824 */ /* 0x000fe200078e0245 */
[----:B------:R-:W-:Y:S02]  /*2b90*/  ISETP.GT.AND P0, PT, R6, 0x1, PT ;  /* 0x000000010600780c */ /* 0x000fe40003f04270 */
[----:B------:R-:W-:Y:S01]  /*2ba0*/  IADD3 R15, P2, R12, R68, RZ ;  /* 0x000000440c0f7210 */ /* 0x000fe20007f5e0ff */
[----:B--2---:R-:W-:-:S04]  /*2bb0*/  FMUL R5, R7, R56 ;  /* 0x0000003807057220 */ /* 0x004fc80000400000 */
[----:B------:R-:W-:Y:S01]  /*2bc0*/  FFMA R21, R24, R19, R5 ;  /* 0x0000001318157223 */ /* 0x000fe20000000005 */
[----:B------:R-:W-:Y:S01]  /*2bd0*/  LEA.HI.X R5, R20, R77, R14, 0x2, P4 ;  /* 0x0000004d14057211 */ /* 0x000fe200020f140e */
[----:B------:R-:W-:Y:S01]  /*2be0*/  IMAD.X R20, R73, 0x1, R13, P2 ;  /* 0x0000000149147824 */ /* 0x000fe200010e060d */
[----:B------:R-:W-:Y:S02]  /*2bf0*/  ISETP.GT.AND P4, PT, R3, RZ, P0 ;  /* 0x000000ff0300720c */ /* 0x000fe40000784270 */
[----:B------:R0:W-:Y:S01]  /*2c00*/  @P1 STG.E desc[UR40][R10.64], R21 ;  /* 0x000000150a001986 */ /* 0x0001e2000c101928 */
[----:B------:R-:W-:-:S10]  /*2c10*/  LEA R14, P1, R15, R76, 0x2 ;  /* 0x0000004c0f0e7211 */ /* 0x000fd400078210ff */
[----:B------:R-:W-:Y:S05]  /*2c20*/  @!P4 BRA `(.L_x_31) ;  /* 0x000000000004c947 */ /* 0x000fea0003800000 */
[----:B------:R1:W5:Y:S02]  /*2c30*/  LDG.E.LTC128B R7, desc[UR40][R4.64+0x4] ;  /* 0x0000042804077981 */ /* 0x000364000c1e1920 */
.L_x_31:
[----:B------:R-:W-:Y:S05]  /*2c40*/  BSYNC B1 ;  /* 0x0000000000017941 */ /* 0x000fea0003800000 */
.L_x_30:
[----:B-----5:R-:W-:Y:S01]  /*2c50*/  FMUL R12, R7, R56 ;  /* 0x00000038070c7220 */ /* 0x020fe20000400000 */
[----:B------:R-:W-:-:S03]  /*2c60*/  LEA.HI.X R15, R15, R77, R20, 0x2, P1 ;  /* 0x0000004d0f0f7211 */ /* 0x000fc600008f1414 */
[----:B------:R-:W-:Y:S01]  /*2c70*/  FFMA R69, R25, R19, R12 ;  /* 0x0000001319457223 */ /* 0x000fe2000000000c */
[----:B------:R-:W-:-:S04]  /*2c80*/  IMAD.MOV.U32 R25, RZ, RZ, R7 ;  /* 0x000000ffff197224 */ /* 0x000fc800078e0007 */
[----:B------:R2:W-:Y:S04]  /*2c90*/  @P4 STG.E desc[UR40][R10.64+0x4], R69 ;  /* 0x000004450a004986 */ /* 0x0005e8000c101928 */
[----:B------:R-:W3:Y:S01]  /*2ca0*/  @P3 LDG.E.LTC128B R25, desc[UR40][R14.64] ;  /* 0x000000280e193981 */ /* 0x000ee2000c1e1920 */
[C---:B------:R-:W-:Y:S01]  /*2cb0*/  SHF.L.U64.HI R13, R57.reuse, 0x2, R58 ;  /* 0x00000002390d7819 */ /* 0x040fe2000001023a */
[----:B------:R-:W-:Y:S01]  /*2cc0*/  BSSY B1, `(.L_x_32) ;  /* 0x0000010000017945 */ /* 0x000fe20003800000 */
[----:B------:R-:W-:Y:S02]  /*2cd0*/  LEA R12, P2, R57, R10, 0x2 ;  /* 0x0000000a390c7211 */ /* 0x000fe400078410ff */
[----:B------:R-:W-:Y:S02]  /*2ce0*/  IADD3 R20, P1, R8, R68, RZ ;  /* 0x0000004408147210 */ /* 0x000fe40007f3e0ff */
[----:B------:R-:W-:Y:S01]  /*2cf0*/  ISETP.GT.AND P0, PT, R3, 0x8, P0 ;  /* 0x000000080300780c */ /* 0x000fe20000704270 */
[----:B------:R-:W-:-:S02]  /*2d00*/  IMAD.X R13, R13, 0x1, R11, P2 ;  /* 0x000000010d0d7824 */ /* 0x000fc400010e060b */
[----:B0-----:R-:W-:Y:S01]  /*2d10*/  IMAD.X R21, R9, 0x1, R73, P1 ;  /* 0x0000000109157824 */ /* 0x001fe200008e0649 */
[----:B------:R-:W-:Y:S01]  /*2d20*/  ISETP.GT.AND P1, PT, R6, 0x8, PT ;  /* 0x000000080600780c */ /* 0x000fe20003f24270 */
[----:B------:R-:W-:-:S04]  /*2d30*/  IMAD.WIDE.U32 R20, R67, R72, R20 ;  /* 0x0000004843147225 */ /* 0x000fc800078e0014 */
[----:B------:R-:W-:Y:S01]  /*2d40*/  IMAD.IADD R9, R71, 0x1, R21 ;  /* 0x0000000147097824 */ /* 0x000fe200078e0215 */
[----:B------:R-:W-:-:S04]  /*2d50*/  LEA R8, P4, R20, R76, 0x2 ;  /* 0x0000004c14087211 */ /* 0x000fc800078810ff */
[----:B------:R-:W-:Y:S01]  /*2d60*/  LEA.HI.X R9, R20, R77, R9, 0x2, P4 ;  /* 0x0000004d14097211 */ /* 0x000fe200020f1409 */
[----:B---3--:R-:W-:-:S04]  /*2d70*/  FMUL R7, R25, R56 ;  /* 0x0000003819077220 */ /* 0x008fc80000400000 */
[----:B------:R-:W-:-:S05]  /*2d80*/  FFMA R7, R26, R19, R7 ;  /* 0x000000131a077223 */ /* 0x000fca0000000007 */
[----:B------:R2:W-:Y:S01]  /*2d90*/  @P3 STG.E desc[UR40][R12.64], R7 ;  /* 0x000000070c003986 */ /* 0x0005e2000c101928 */
[----:B------:R-:W-:Y:S05]  /*2da0*/  @!P0 BRA `(.L_x_33) ;  /* 0x0000000000048947 */ /* 0x000fea0003800000 */
[----:B------:R0:W5:Y:S02]  /*2db0*/  LDG.E.LTC128B R25, desc[UR40][R8.64+0x4] ;  /* 0x0000042808197981 */ /* 0x000164000c1e1920 */
.L_x_33:
[----:B------:R-:W-:Y:S05]  /*2dc0*/  BSYNC B1 ;  /* 0x0000000000017941 */ /* 0x000fea0003800000 */
.L_x_32:
[----:B-----5:R-:W-:Y:S01]  /*2dd0*/  FMUL R14, R25, R56 ;  /* 0x00000038190e7220 */ /* 0x020fe20000400000 */
[----:B------:R-:W-:Y:S01]  /*2de0*/  ISETP.GT.AND P3, PT, R3, RZ, P1 ;  /* 0x000000ff0300720c */ /* 0x000fe20000f64270 */
[----:B------:R-:W-:Y:S01]  /*2df0*/  BSSY B1, `(.L_x_34) ;  /* 0x0000006000017945 */ /* 0x000fe20003800000 */
[----:B------:R-:W-:Y:S01]  /*2e00*/  ISETP.GT.AND P2, PT, R6, 0x9, PT ;  /* 0x000000090600780c */ /* 0x000fe20003f44270 */
[----:B------:R-:W-:-:S05]  /*2e10*/  FFMA R27, R27, R19, R14 ;  /* 0x000000131b1b7223 */ /* 0x000fca000000000e */
[----:B------:R3:W-:Y:S05]  /*2e20*/  @P0 STG.E desc[UR40][R12.64+0x4], R27 ;  /* 0x0000041b0c000986 */ /* 0x0007ea000c101928 */
[----:B------:R-:W-:Y:S05]  /*2e30*/  @!P3 BRA `(.L_x_35) ;  /* 0x000000000004b947 */ /* 0x000fea0003800000 */
[----:B------:R4:W5:Y:S02]  /*2e40*/  LDG.E.LTC128B R25, desc[UR40][R4.64+0x20] ;  /* 0x0000202804197981 */ /* 0x000964000c1e1920 */
.L_x_35:
[----:B------:R-:W-:Y:S05]  /*2e50*/  BSYNC B1 ;  /* 0x0000000000017941 */ /* 0x000fea0003800000 */
.L_x_34:
[----:B--2--5:R-:W-:Y:S01]  /*2e60*/  FMUL R7, R25, R56 ;  /* 0x0000003819077220 */ /* 0x024fe20000400000 */
[----:B------:R-:W-:Y:S01]  /*2e70*/  ISETP.GT.AND P0, PT, R3, RZ, P2 ;  /* 0x000000ff0300720c */ /* 0x000fe20001704270 */
[----:B------:R-:W-:Y:S02]  /*2e80*/  BSSY B1, `(.L_x_36) ;  /* 0x0000005000017945 */ /* 0x000fe40003800000 */
[----:B------:R-:W-:-:S05]  /*2e90*/  FFMA R7, R28, R19, R7 ;  /* 0x000000131c077223 */ /* 0x000fca0000000007 */
[----:B------:R2:W-:Y:S05]  /*2ea0*/  @P3 STG.E desc[UR40][R10.64+0x20], R7 ;  /* 0x000020070a003986 */ /* 0x0005ea000c101928 */
[----:B------:R-:W-:Y:S05]  /*2eb0*/  @!P0 BRA `(.L_x_37) ;  /* 0x0000000000048947 */ /* 0x000fea0003800000 */
[----:B------:R0:W5:Y:S02]  /*2ec0*/  LDG.E.LTC128B R25, desc[UR40][R4.64+0x24] ;  /* 0x0000242804197981 */ /* 0x000164000c1e1920 */
.L_x_37:
[----:B------:R-:W-:Y:S05]  /*2ed0*/  BSYNC B1 ;  /* 0x0000000000017941 */ /* 0x000fea0003800000 */
.L_x_36:
[----:B-----5:R-:W-:Y:S01]  /*2ee0*/  FMUL R14, R25, R56 ;  /* 0x00000038190e7220 */ /* 0x020fe20000400000 */
[----:B------:R-:W-:Y:S01]  /*2ef0*/  ISETP.GT.AND P1, PT, R3, 0x8, P1 ;  /* 0x000000080300780c */ /* 0x000fe20000f24270 */
[----:B------:R-:W-:Y:S02]  /*2f00*/  BSSY B1, `(.L_x_38) ;  /* 0x0000005000017945 */ /* 0x000fe40003800000 */
[----:B------:R-:W-:-:S05]  /*2f10*/  FFMA R29, R29, R19, R14 ;  /* 0x000000131d1d7223 */ /* 0x000fca000000000e */
[----:B------:R0:W-:Y:S05]  /*2f20*/  @P0 STG.E desc[UR40][R10.64+0x24], R29 ;  /* 0x0000241d0a000986 */ /* 0x0001ea000c101928 */
[----:B------:R-:W-:Y:S05]  /*2f30*/  @!P1 BRA `(.L_x_39) ;  /* 0x0000000000049947 */ /* 0x000fea0003800000 */
[----:B------:R0:W5:Y:S02]  /*2f40*/  LDG.E.LTC128B R25, desc[UR40][R8.64+0x20] ;  /* 0x0000202808197981 */ /* 0x000164000c1e1920 */
.L_x_39:
[----:B------:R-:W-:Y:S05]  /*2f50*/  BSYNC B1 ;  /* 0x0000000000017941 */ /* 0x000fea0003800000 */
.L_x_38:
[----:B--2--5:R-:W-:Y:S01]  /*2f60*/  FMUL R7, R25, R56 ;  /* 0x0000003819077220 */ /* 0x024fe20000400000 */
[----:B------:R-:W-:Y:S01]  /*2f70*/  ISETP.GT.AND P2, PT, R3, 0x8, P2 ;  /* 0x000000080300780c */ /* 0x000fe20001744270 */
[----:B------:R-:W-:Y:S01]  /*2f80*/  BSSY B1, `(.L_x_40) ;  /* 0x0000006000017945 */ /* 0x000fe20003800000 */
[----:B------:R-:W-:Y:S01]  /*2f90*/  ISETP.GT.AND P0, PT, R6, 0x10, PT ;  /* 0x000000100600780c */ /* 0x000fe20003f04270 */
[----:B------:R-:W-:-:S05]  /*2fa0*/  FFMA R7, R30, R19, R7 ;  /* 0x000000131e077223 */ /* 0x000fca0000000007 */
[----:B------:R2:W-:Y:S05]  /*2fb0*/  @P1 STG.E desc[UR40][R12.64+0x20], R7 ;  /* 0x000020070c001986 */ /* 0x0005ea000c101928 */
[----:B------:R-:W-:Y:S05]  /*2fc0*/  @!P2 BRA `(.L_x_41) ;  /* 0x000000000004a947 */ /* 0x000fea0003800000 */
[----:B------:R0:W5:Y:S02]  /*2fd0*/  LDG.E.LTC128B R25, desc[UR40][R8.64+0x24] ;  /* 0x0000242808197981 */ /* 0x000164000c1e1920 */
.L_x_41:
[----:B------:R-:W-:Y:S05]  /*2fe0*/  BSYNC B1 ;  /* 0x0000000000017941 */ /* 0x000fea0003800000 */
.L_x_40:
        /* <DEDUP_REMOVED lines=8> */
.L_x_43:
[----:B------:R-:W-:Y:S05]  /*3070*/  BSYNC B1 ;  /* 0x0000000000017941 */ /* 0x000fea0003800000 */
.L_x_42:
[----:B--2--5:R-:W-:Y:S01]  /*3080*/  FMUL R7, R25, R56 ;  /* 0x0000003819077220 */ /* 0x024fe20000400000 */
[----:B------:R-:W-:Y:S01]  /*3090*/  ISETP.GT.AND P2, PT, R3, RZ, P1 ;  /* 0x000000ff0300720c */ /* 0x000fe20000f44270 */
[----:B------:R-:W-:Y:S02]  /*30a0*/  BSSY B1, `(.L_x_44) ;  /* 0x0000005000017945 */ /* 0x000fe40003800000 */
[----:B------:R-:W-:-:S05]  /*30b0*/  FFMA R7, R32, R19, R7 ;  /* 0x0000001320077223 */ /* 0x000fca0000000007 */
[----:B------:R2:W-:Y:S05]  /*30c0*/  @P3 STG.E desc[UR40][R10.64+0x40], R7 ;  /* 0x000040070a003986 */ /* 0x0005ea000c101928 */
[----:B------:R-:W-:Y:S05]  /*30d0*/  @!P2 BRA `(.L_x_45) ;  /* 0x000000000004a947 */ /* 0x000fea0003800000 */
[----:B------:R0:W5:Y:S02]  /*30e0*/  LDG.E.LTC128B R25, desc[UR40][R4.64+0x44] ;  /* 0x0000442804197981 */ /* 0x000164000c1e1920 */
.L_x_45:
[----:B------:R-:W-:Y:S05]  /*30f0*/  BSYNC B1 ;  /* 0x0000000000017941 */ /* 0x000fea0003800000 */
.L_x_44:
[----:B-----5:R-:W-:Y:S01]  /*3100*/  FMUL R14, R25, R56 ;  /* 0x00000038190e7220 */ /* 0x020fe20000400000 */
[----:B------:R-:W-:Y:S01]  /*3110*/  ISETP.GT.AND P0, PT, R3, 0x8, P0 ;  /* 0x000000080300780c */ /* 0x000fe20000704270 */
[----:B------:R-:W-:Y:S02]  /*3120*/  BSSY B1, `(.L_x_46) ;  /* 0x0000005000017945 */ /* 0x000fe40003800000 */
[----:B------:R-:W-:-:S05]  /*3130*/  FFMA R33, R33, R19, R14 ;  /* 0x0000001321217223 */ /* 0x000fca000000000e */
[----:B------:R0:W-:Y:S05]  /*3140*/  @P2 STG.E desc[UR40][R10.64+0x44], R33 ;  /* 0x000044210a002986 */ /* 0x0001ea000c101928 */
[----:B------:R-:W-:Y:S05]  /*3150*/  @!P0 BRA `(.L_x_47) ;  /* 0x0000000000048947 */ /* 0x000fea0003800000 */
[----:B------:R0:W5:Y:S02]  /*3160*/  LDG.E.LTC128B R25, desc[UR40][R8.64+0x40] ;  /* 0x0000402808197981 */ /* 0x000164000c1e1920 */
.L_x_47:
[----:B------:R-:W-:Y:S05]  /*3170*/  BSYNC B1 ;  /* 0x0000000000017941 */ /* 0x000fea0003800000 */
.L_x_46:
        /* <DEDUP_REMOVED lines=8> */
.L_x_49:
[----:B------:R-:W-:Y:S05]  /*3200*/  BSYNC B1 ;  /* 0x0000000000017941 */ /* 0x000fea0003800000 */
.L_x_48:
        /* <DEDUP_REMOVED lines=8> */
.L_x_51:
[----:B------:R-:W-:Y:S05]  /*3290*/  BSYNC B1 ;  /* 0x0000000000017941 */ /* 0x000fea0003800000 */
.L_x_50:
[----:B--2--5:R-:W-:Y:S01]  /*32a0*/  FMUL R7, R25, R56 ;  /* 0x0000003819077220 */ /* 0x024fe20000400000 */
[----:B------:R-:W-:Y:S01]  /*32b0*/  ISETP.GT.AND P1, PT, R3, RZ, P0 ;  /* 0x000000ff0300720c */ /* 0x000fe20000724270 */
[----:B------:R-:W-:Y:S02]  /*32c0*/  BSSY B1, `(.L_x_52) ;  /* 0x0000005000017945 */ /* 0x000fe40003800000 */
[----:B------:R-:W-:-:S05]  /*32d0*/  FFMA R7, R36, R19, R7 ;  /* 0x0000001324077223 */ /* 0x000fca0000000007 */
[----:B------:R2:W-:Y:S05]  /*32e0*/  @P3 STG.E desc[UR40][R10.64+0x60], R7 ;  /* 0x000060070a003986 */ /* 0x0005ea000c101928 */
[----:B------:R-:W-:Y:S05]  /*32f0*/  @!P1 BRA `(.L_x_53) ;  /* 0x0000000000049947 */ /* 0x000fea0003800000 */
[----:B------:R0:W5:Y:S02]  /*3300*/  LDG.E.LTC128B R25, desc[UR40][R4.64+0x64] ;  /* 0x0000642804197981 */ /* 0x000164000c1e1920 */
.L_x_53:
[----:B------:R-:W-:Y:S05]  /*3310*/  BSYNC B1 ;  /* 0x0000000000017941 */ /* 0x000fea0003800000 */
.L_x_52:
[----:B-----5:R-:W-:Y:S01]  /*3320*/  FMUL R14, R25, R56 ;  /* 0x00000038190e7220 */ /* 0x020fe20000400000 */
[----:B------:R-:W-:Y:S01]  /*3330*/  ISETP.GT.AND P2, PT, R3, 0x8, P2 ;  /* 0x000000080300780c */ /* 0x000fe20001744270 */
[----:B------:R-:W-:Y:S02]  /*3340*/  BSSY B1, `(.L_x_54) ;  /* 0x0000005000017945 */ /* 0x000fe40003800000 */
[----:B------:R-:W-:-:S05]  /*3350*/  FFMA R37, R37, R19, R14 ;  /* 0x0000001325257223 */ /* 0x000fca000000000e */
[----:B------:R0:W-:Y:S05]  /*3360*/  @P1 STG.E desc[UR40][R10.64+0x64], R37 ;  /* 0x000064250a001986 */ /* 0x0001ea000c101928 */
[----:B------:R-:W-:Y:S05]  /*3370*/  @!P2 BRA `(.L_x_55) ;  /* 0x000000000004a947 */ /* 0x000fea0003800000 */
[----:B------:R0:W5:Y:S02]  /*3380*/  LDG.E.LTC128B R25, desc[UR40][R8.64+0x60] ;  /* 0x0000602808197981 */ /* 0x000164000c1e1920 */
.L_x_55:
[----:B------:R-:W-:Y:S05]  /*3390*/  BSYNC B1 ;  /* 0x0000000000017941 */ /* 0x000fea0003800000 */
.L_x_54:
        /* <DEDUP_REMOVED lines=8> */
.L_x_57:
[----:B------:R-:W-:Y:S05]  /*3420*/  BSYNC B1 ;  /* 0x0000000000017941 */ /* 0x000fea0003800000 */
.L_x_56:
        /* <DEDUP_REMOVED lines=8> */
.L_x_59:
[----:B------:R-:W-:Y:S05]  /*34b0*/  BSYNC B1 ;  /* 0x0000000000017941 */ /* 0x000fea0003800000 */
.L_x_58:
[----:B--2--5:R-:W-:Y:S01]  /*34c0*/  FMUL R7, R25, R56 ;  /* 0x0000003819077220 */ /* 0x024fe20000400000 */
[----:B------:R-:W-:Y:S01]  /*34d0*/  ISETP.GT.AND P0, PT, R3, RZ, P2 ;  /* 0x000000ff0300720c */ /* 0x000fe20001704270 */
[----:B------:R-:W-:Y:S02]  /*34e0*/  BSSY B1, `(.L_x_60) ;  /* 0x0000005000017945 */ /* 0x000fe40003800000 */
[----:B------:R-:W-:-:S05]  /*34f0*/  FFMA R7, R40, R19, R7 ;  /* 0x0000001328077223 */ /* 0x000fca0000000007 */
[----:B------:R2:W-:Y:S05]  /*3500*/  @P3 STG.E desc[UR40][R10.64+0x80], R7 ;  /* 0x000080070a003986 */ /* 0x0005ea000c101928 */
[----:B------:R-:W-:Y:S05]  /*3510*/  @!P0 BRA `(.L_x_61) ;  /* 0x0000000000048947 */ /* 0x000fea0003800000 */
[----:B------:R0:W5:Y:S02]  /*3520*/  LDG.E.LTC128B R25, desc[UR40][R4.64+0x84] ;  /* 0x0000842804197981 */ /* 0x000164000c1e1920 */
.L_x_61:
[----:B------:R-:W-:Y:S05]  /*3530*/  BSYNC B1 ;  /* 0x0000000000017941 */ /* 0x000fea0003800000 */
.L_x_60:
[----:B-----5:R-:W-:Y:S01]  /*3540*/  FMUL R14, R25, R56 ;  /* 0x00000038190e7220 */ /* 0x020fe20000400000 */
[----:B------:R-:W-:Y:S01]  /*3550*/  ISETP.GT.AND P1, PT, R3, 0x8, P1 ;  /* 0x000000080300780c */ /* 0x000fe20000f24270 */
[----:B------:R-:W-:Y:S02]  /*3560*/  BSSY B1, `(.L_x_62) ;  /* 0x0000005000017945 */ /* 0x000fe40003800000 */
[----:B------:R-:W-:-:S05]  /*3570*/  FFMA R41, R41, R19, R14 ;  /* 0x0000001329297223 */ /* 0x000fca000000000e */
[----:B------:R0:W-:Y:S05]  /*3580*/  @P0 STG.E desc[UR40][R10.64+0x84], R41 ;  /* 0x000084290a000986 */ /* 0x0001ea000c101928 */
[----:B------:R-:W-:Y:S05]  /*3590*/  @!P1 BRA `(.L_x_63) ;  /* 0x0000000000049947 */ /* 0x000fea0003800000 */
[----:B------:R0:W5:Y:S02]  /*35a0*/  LDG.E.LTC128B R25, desc[UR40][R8.64+0x80] ;  /* 0x0000802808197981 */ /* 0x000164000c1e1920 */
.L_x_63:
[----:B------:R-:W-:Y:S05]  /*35b0*/  BSYNC B1 ;  /* 0x0000000000017941 */ /* 0x000fea0003800000 */
.L_x_62:
        /* <DEDUP_REMOVED lines=8> */
.L_x_65:
[----:B------:R-:W-:Y:S05]  /*3640*/  BSYNC B1 ;  /* 0x0000000000017941 */ /* 0x000fea0003800000 */
.L_x_64:
        /* <DEDUP_REMOVED lines=8> */
.L_x_67:
[----:B------:R-:W-:Y:S05]  /*36d0*/  BSYNC B1 ;  /* 0x0000000000017941 */ /* 0x000fea0003800000 */
.L_x_66:
[----:B--2--5:R-:W-:Y:S01]  /*36e0*/  FMUL R7, R25, R56 ;  /* 0x0000003819077220 */ /* 0x024fe20000400000 */
[----:B------:R-:W-:Y:S01]  /*36f0*/  ISETP.GT.AND P2, PT, R3, RZ, P1 ;  /* 0x000000ff0300720c */ /* 0x000fe20000f44270 */
[----:B------:R-:W-:Y:S02]  /*3700*/  BSSY B1, `(.L_x_68) ;  /* 0x0000005000017945 */ /* 0x000fe40003800000 */
[----:B------:R-:W-:-:S05]  /*3710*/  FFMA R7, R44, R19, R7 ;  /* 0x000000132c077223 */ /* 0x000fca0000000007 */
[----:B------:R2:W-:Y:S05]  /*3720*/  @P3 STG.E desc[UR40][R10.64+0xa0], R7 ;  /* 0x0000a0070a003986 */ /* 0x0005ea000c101928 */
[----:B------:R-:W-:Y:S05]  /*3730*/  @!P2 BRA `(.L_x_69) ;  /* 0x000000000004a947 */ /* 0x000fea0003800000 */
[----:B------:R0:W5:Y:S02]  /*3740*/  LDG.E.LTC128B R25, desc[UR40][R4.64+0xa4] ;  /* 0x0000a42804197981 */ /* 0x000164000c1e1920 */
.L_x_69:
[----:B------:R-:W-:Y:S05]  /*3750*/  BSYNC B1 ;  /* 0x0000000000017941 */ /* 0x000fea0003800000 */
.L_x_68:
[----:B-----5:R-:W-:Y:S01]  /*3760*/  FMUL R14, R25, R56 ;  /* 0x00000038190e7220 */ /* 0x020fe20000400000 */
[----:B------:R-:W-:Y:S01]  /*3770*/  ISETP.GT.AND P0, PT, R3, 0x8, P0 ;  /* 0x000000080300780c */ /* 0x000fe20000704270 */
[----:B------:R-:W-:Y:S02]  /*3780*/  BSSY B1, `(.L_x_70) ;  /* 0x0000005000017945 */ /* 0x000fe40003800000 */
[----:B------:R-:W-:-:S05]  /*3790*/  FFMA R45, R45, R19, R14 ;  /* 0x000000132d2d7223 */ /* 0x000fca000000000e */
[----:B------:R0:W-:Y:S05]  /*37a0*/  @P2 STG.E desc[UR40][R10.64+0xa4], R45 ;  /* 0x0000a42d0a002986 */ /* 0x0001ea000c101928 */
[----:B------:R-:W-:Y:S05]  /*37b0*/  @!P0 BRA `(.L_x_71) ;  /* 0x0000000000048947 */ /* 0x000fea0003800000 */
[----:B------:R0:W5:Y:S02]  /*37c0*/  LDG.E.LTC128B R25, desc[UR40][R8.64+0xa0] ;  /* 0x0000a02808197981 */ /* 0x000164000c1e1920 */
.L_x_71:
[----:B------:R-:W-:Y:S05]  /*37d0*/  BSYNC B1 ;  /* 0x0000000000017941 */ /* 0x000fea0003800000 */
.L_x_70:
        /* <DEDUP_REMOVED lines=8> */
.L_x_73:
[----:B------:R-:W-:Y:S05]  /*3860*/  BSYNC B1 ;  /* 0x0000000000017941 */ /* 0x000fea0003800000 */
.L_x_72:
        /* <DEDUP_REMOVED lines=8> */
.L_x_75:
[----:B------:R-:W-:Y:S05]  /*38f0*/  BSYNC B1 ;  /* 0x0000000000017941 */ /* 0x000fea0003800000 */
.L_x_74:
[----:B--2--5:R-:W-:Y:S01]  /*3900*/  FMUL R7, R25, R56 ;  /* 0x0000003819077220 */ /* 0x024fe20000400000 */
[----:B------:R-:W-:Y:S01]  /*3910*/  ISETP.GT.AND P1, PT, R3, RZ, P0 ;  /* 0x000000ff0300720c */ /* 0x000fe20000724270 */
[----:B------:R-:W-:Y:S02]  /*3920*/  BSSY B1, `(.L_x_76) ;  /* 0x0000005000017945 */ /* 0x000fe40003800000 */
[----:B------:R-:W-:-:S05]  /*3930*/  FFMA R7, R48, R19, R7 ;  /* 0x0000001330077223 */ /* 0x000fca0000000007 */
[----:B------:R2:W-:Y:S05]  /*3940*/  @P3 STG.E desc[UR40][R10.64+0xc0], R7 ;  /* 0x0000c0070a003986 */ /* 0x0005ea000c101928 */
[----:B------:R-:W-:Y:S05]  /*3950*/  @!P1 BRA `(.L_x_77) ;  /* 0x0000000000049947 */ /* 0x000fea0003800000 */
[----:B------:R0:W5:Y:S02]  /*3960*/  LDG.E.LTC128B R25, desc[UR40][R4.64+0xc4] ;  /* 0x0000c42804197981 */ /* 0x000164000c1e1920 */
.L_x_77:
[----:B------:R-:W-:Y:S05]  /*3970*/  BSYNC B1 ;  /* 0x0000000000017941 */ /* 0x000fea0003800000 */
.L_x_76:
[----:B-----5:R-:W-:Y:S01]  /*3980*/  FMUL R14, R25, R56 ;  /* 0x00000038190e7220 */ /* 0x020fe20000400000 */
[----:B------:R-:W-:Y:S01]  /*3990*/  ISETP.GT.AND P2, PT, R3, 0x8, P2 ;  /* 0x000000080300780c */ /* 0x000fe20001744270 */
[----:B------:R-:W-:Y:S02]  /*39a0*/  BSSY B1, `(.L_x_78) ;  /* 0x0000005000017945 */ /* 0x000fe40003800000 */
[----:B------:R-:W-:-:S05]  /*39b0*/  FFMA R49, R49, R19, R14 ;  /* 0x0000001331317223 */ /* 0x000fca000000000e */
[----:B------:R0:W-:Y:S05]  /*39c0*/  @P1 STG.E desc[UR40][R10.64+0xc4], R49 ;  /* 0x0000c4310a001986 */ /* 0x0001ea000c101928 */
[----:B------:R-:W-:Y:S05]  /*39d0*/  @!P2 BRA `(.L_x_79) ;  /* 0x000000000004a947 */ /* 0x000fea0003800000 */
[----:B------:R0:W5:Y:S02]  /*39e0*/  LDG.E.LTC128B R25, desc[UR40][R8.64+0xc0] ;  /* 0x0000c02808197981 */ /* 0x000164000c1e1920 */
.L_x_79:
[----:B------:R-:W-:Y:S05]  /*39f0*/  BSYNC B1 ;  /* 0x0000000000017941 */ /* 0x000fea0003800000 */
.L_x_78:
        /* <DEDUP_REMOVED lines=8> */
.L_x_81:
[----:B------:R-:W-:Y:S05]  /*3a80*/  BSYNC B1 ;  /* 0x0000000000017941 */ /* 0x000fea0003800000 */
.L_x_80:
[----:B-----5:R-:W-:Y:S01]  /*3a90*/  FMUL R14, R25, R56 ;  /* 0x00000038190e7220 */ /* 0x020fe20000400000 */
[----:B------:R-:W-:Y:S01]  /*3aa0*/  ISETP.GT.AND P2, PT, R6, 0x39, PT ;  /* 0x000000390600780c */ /* 0x000fe20003f44270 */
[----:B------:R-:W-:Y:S01]  /*3ab0*/  @P0 IMAD.MOV.U32 R6, RZ, RZ, R12 ;  /* 0x000000ffff060224 */ /* 0x000fe200078e000c */
[----:B------:R-:W-:Y:S01]  /*3ac0*/  ISETP.GT.AND P3, PT, R3, RZ, P1 ;  /* 0x000000ff0300720c */ /* 0x000fe20000f64270 */
[----:B------:R-:W-:Y:S01]  /*3ad0*/  FFMA R51, R51, R19, R14 ;  /* 0x0000001333337223 */ /* 0x000fe2000000000e */
[----:B--2---:R-:W-:Y:S01]  /*3ae0*/  @P0 IMAD.MOV.U32 R7, RZ, RZ, R13 ;  /* 0x000000ffff070224 */ /* 0x004fe200078e000d */
[----:B------:R-:W-:Y:S04]  /*3af0*/  BSSY B1, `(.L_x_82) ;  /* 0x0000004000017945 */ /* 0x000fe80003800000 */
[----:B------:R2:W-:Y:S06]  /*3b00*/  @P0 STG.E desc[UR40][R6.64+0xc4], R51 ;  /* 0x0000c43306000986 */ /* 0x0005ec000c101928 */
[----:B------:R-:W-:Y:S05]  /*3b10*/  @!P3 BRA `(.L_x_83) ;  /* 0x000000000004b947 */ /* 0x000fea0003800000 */
[----:B------:R0:W5:Y:S02]  /*3b20*/  LDG.E.LTC128B R25, desc[UR40][R4.64+0xe0] ;  /* 0x0000e02804197981 */ /* 0x000164000c1e1920 */
.L_x_83:
[----:B------:R-:W-:Y:S05]  /*3b30*/  BSYNC B1 ;  /* 0x0000000000017941 */ /* 0x000fea0003800000 */
.L_x_82:
[----:B--2--5:R-:W-:Y:S01]  /*3b40*/  FMUL R7, R25, R56 ;  /* 0x0000003819077220 */ /* 0x024fe20000400000 */
[----:B------:R-:W-:Y:S01]  /*3b50*/  @P3 IMAD.MOV.U32 R6, RZ, RZ, R10 ;  /* 0x000000ffff063224 */ /* 0x000fe200078e000a */
[----:B------:R-:W-:Y:S01]  /*3b60*/  ISETP.GT.AND P0, PT, R3, RZ, P2 ;  /* 0x000000ff0300720c */ /* 0x000fe20001704270 */
[----:B------:R-:W-:Y:S01]  /*3b70*/  BSSY B1, `(.L_x_84) ;  /* 0x0000006000017945 */ /* 0x000fe20003800000 */
[----:B------:R-:W-:Y:S01]  /*3b80*/  FFMA R15, R52, R19, R7 ;  /* 0x00000013340f7223 */ /* 0x000fe20000000007 */
[----:B------:R-:W-:-:S05]  /*3b90*/  @P3 IMAD.MOV.U32 R7, RZ, RZ, R11 ;  /* 0x000000ffff073224 */ /* 0x000fca00078e000b */
[----:B------:R2:W-:Y:S05]  /*3ba0*/  @P3 STG.E desc[UR40][R6.64+0xe0], R15 ;  /* 0x0000e00f06003986 */ /* 0x0005ea000c101928 */
[----:B------:R-:W-:Y:S05]  /*3bb0*/  @!P0 BRA `(.L_x_85) ;  /* 0x0000000000048947 */ /* 0x000fea0003800000 */
[----:B------:R0:W5:Y:S02]  /*3bc0*/  LDG.E.LTC128B R25, desc[UR40][R4.64+0xe4] ;  /* 0x0000e42804197981 */ /* 0x000164000c1e1920 */
.L_x_85:
[----:B------:R-:W-:Y:S05]  /*3bd0*/  BSYNC B1 ;  /* 0x0000000000017941 */ /* 0x000fea0003800000 */
.L_x_84:
[----:B01--45:R-:W-:Y:S01]  /*3be0*/  FMUL R4, R25, R56 ;  /* 0x0000003819047220 */ /* 0x033fe20000400000 */
[----:B------:R-:W-:Y:S01]  /*3bf0*/  ISETP.GT.AND P1, PT, R3, 0x8, P1 ;  /* 0x000000080300780c */ /* 0x000fe20000f24270 */
[----:B------:R-:W-:Y:S02]  /*3c00*/  BSSY B1, `(.L_x_86) ;  /* 0x0000005000017945 */ /* 0x000fe40003800000 */
[----:B------:R-:W-:-:S05]  /*3c10*/  FFMA R53, R53, R19, R4 ;  /* 0x0000001335357223 */ /* 0x000fca0000000004 */
[----:B------:R0:W-:Y:S05]  /*3c20*/  @P0 STG.E desc[UR40][R10.64+0xe4], R53 ;  /* 0x0000e4350a000986 */ /* 0x0001ea000c101928 */
[----:B------:R-:W-:Y:S05]  /*3c30*/  @!P1 BRA `(.L_x_87) ;  /* 0x0000000000049947 */ /* 0x000fea0003800000 */
[----:B------:R1:W5:Y:S02]  /*3c40*/  LDG.E.LTC128B R25, desc[UR40][R8.64+0xe0] ;  /* 0x0000e02808197981 */ /* 0x000364000c1e1920 */
.L_x_87:
[----:B------:R-:W-:Y:S05]  /*3c50*/  BSYNC B1 ;  /* 0x0000000000017941 */ /* 0x000fea0003800000 */
.L_x_86:
[----:B-----5:R-:W-:Y:S01]  /*3c60*/  FMUL R5, R25, R56 ;  /* 0x0000003819057220 */ /* 0x020fe20000400000 */
[----:B------:R-:W-:Y:S01]  /*3c70*/  @P1 IMAD.MOV.U32 R4, RZ, RZ, R12 ;  /* 0x000000ffff041224 */ /* 0x000fe200078e000c */
[----:B------:R-:W-:Y:S01]  /*3c80*/  ISETP.GT.AND P2, PT, R3, 0x8, P2 ;  /* 0x000000080300780c */ /* 0x000fe20001744270 */
[----:B------:R-:W-:Y:S01]  /*3c90*/  BSSY B1, `(.L_x_88) ;  /* 0x0000006000017945 */ /* 0x000fe20003800000 */
[----:B--2---:R-:W-:Y:S01]  /*3ca0*/  FFMA R7, R54, R19, R5 ;  /* 0x0000001336077223 */ /* 0x004fe20000000005 */
[----:B------:R-:W-:-:S05]  /*3cb0*/  @P1 IMAD.MOV.U32 R5, RZ, RZ, R13 ;  /* 0x000000ffff051224 */ /* 0x000fca00078e000d */
[----:B------:R2:W-:Y:S05]  /*3cc0*/  @P1 STG.E desc[UR40][R4.64+0xe0], R7 ;  /* 0x0000e00704001986 */ /* 0x0005ea000c101928 */
[----:B------:R-:W-:Y:S05]  /*3cd0*/  @!P2 BRA `(.L_x_89) ;  /* 0x000000000004a947 */ /* 0x000fea0003800000 */
[----:B------:R4:W5:Y:S02]  /*3ce0*/  LDG.E.LTC128B R25, desc[UR40][R8.64+0xe4] ;  /* 0x0000e42808197981 */ /* 0x000964000c1e1920 */
.L_x_89:
[----:B------:R-:W-:Y:S05]  /*3cf0*/  BSYNC B1 ;  /* 0x0000000000017941 */ /* 0x000fea0003800000 */
.L_x_88:
[----:B--2--5:R-:W-:-:S04]  /*3d00*/  FMUL R4, R25, R56 ;  /* 0x0000003819047220 */ /* 0x024fc80000400000 */
[----:B------:R-:W-:Y:S01]  /*3d10*/  FFMA R55, R55, R19, R4 ;  /* 0x0000001337377223 */ /* 0x000fe20000000004 */
[----:B------:R-:W-:Y:S06]  /*3d20*/  @!P2 BRA `(.L_x_90) ;  /* 0x0000000400f0a947 */ /* 0x000fec0003800000 */
[----:B------:R2:W-:Y:S01]  /*3d30*/  STG.E desc[UR40][R12.64+0xe4], R55 ;  /* 0x0000e4370c007986 */ /* 0x0005e2000c101928 */
[----:B------:R-:W-:Y:S05]  /*3d40*/  BRA `(.L_x_90) ;  /* 0x0000000400e87947 */ /* 0x000fea0003800000 */
.L_x_29:
[----:B------:R-:W-:Y:S01]  /*3d50*/  ISETP.GT.AND P0, PT, R6, 0x1, PT ;  /* 0x000000010600780c */ /* 0x000fe20003f04270 */
[----:B------:R-:W-:Y:S01]  /*3d60*/  ULDC.64 UR4, c[0x0][0x5c0] ;  /* 0x0001700000047ab9 */ /* 0x000fe20000000a00 */
[-C--:B------:R-:W-:Y:S01]  /*3d70*/  FMUL R7, R24, R19.reuse ;  /* 0x0000001318077220 */ /* 0x080fe20000400000 */
[C---:B------:R-:W-:Y:S01]  /*3d80*/  LEA R4, P4, R70.reuse, UR4, 0x2 ;  /* 0x0000000446047c11 */ /* 0x040fe2000f8810ff */
[-C--:B------:R-:W-:Y:S01]  /*3d90*/  FMUL R25, R25, R19.reuse ;  /* 0x0000001319197220 */ /* 0x080fe20000400000 */
[----:B------:R-:W-:Y:S01]  /*3da0*/  ISETP.GT.AND P2, PT, R3, RZ, P0 ;  /* 0x000000ff0300720c */ /* 0x000fe20000744270 */
[-C--:B------:R-:W-:Y:S01]  /*3db0*/  FMUL R27, R27, R19.reuse ;  /* 0x000000131b1b7220 */ /* 0x080fe20000400000 */
[----:B------:R-:W-:Y:S01]  /*3dc0*/  LEA.HI.X R5, R70, UR5, R79, 0x2, P4 ;  /* 0x0000000546057c11 */ /* 0x000fe2000a0f144f */
[-C--:B------:R-:W-:Y:S01]  /*3dd0*/  FMUL R11, R28, R19.reuse ;  /* 0x000000131c0b7220 */ /* 0x080fe20000400000 */
[----:B------:R-:W-:Y:S01]  /*3de0*/  ISETP.GT.AND P3, PT, R3, 0x8, P3 ;  /* 0x000000080300780c */ /* 0x000fe20001f64270 */
[-C--:B------:R-:W-:Y:S01]  /*3df0*/  FMUL R29, R29, R19.reuse ;  /* 0x000000131d1d7220 */ /* 0x080fe20000400000 */
[----:B------:R-:W-:Y:S01]  /*3e00*/  ISETP.GT.AND P0, PT, R3, 0x8, P0 ;  /* 0x000000080300780c */ /* 0x000fe20000704270 */
[----:B------:R0:W-:Y:S01]  /*3e10*/  @P1 STG.E desc[UR40][R4.64], R7 ;  /* 0x0000000704001986 */ /* 0x0001e2000c101928 */
[C---:B------:R-:W-:Y:S01]  /*3e20*/  ISETP.GT.AND P5, PT, R6.reuse, 0x8, PT ;  /* 0x000000080600780c */ /* 0x040fe20003fa4270 */
[-C--:B------:R-:W-:Y:S01]  /*3e30*/  FMUL R31, R31, R19.reuse ;  /* 0x000000131f1f7220 */ /* 0x080fe20000400000 */
[----:B------:R-:W-:Y:S01]  /*3e40*/  SHF.L.U64.HI R9, R57, 0x2, R58 ;  /* 0x0000000239097819 */ /* 0x000fe2000001023a */
[-C--:B------:R-:W-:Y:S01]  /*3e50*/  FMUL R33, R33, R19.reuse ;  /* 0x0000001321217220 */ /* 0x080fe20000400000 */
[----:B------:R-:W-:Y:S01]  /*3e60*/  LEA R8, P1, R57, R4, 0x2 ;  /* 0x0000000439087211 */ /* 0x000fe200078210ff */
[----:B------:R-:W-:Y:S01]  /*3e70*/  @P2 STG.E desc[UR40][R4.64+0x4], R25 ;  /* 0x0000041904002986 */ /* 0x000fe2000c101928 */
[----:B------:R-:W-:Y:S01]  /*3e80*/  ISETP.GT.AND P4, PT, R6, 0x9, PT ;  /* 0x000000090600780c */ /* 0x000fe20003f84270 */
[-C--:B------:R-:W-:Y:S01]  /*3e90*/  FMUL R35, R35, R19.reuse ;  /* 0x0000001323237220 */ /* 0x080fe20000400000 */
[----:B------:R-:W-:Y:S01]  /*3ea0*/  ISETP.GT.AND P2, PT, R3, RZ, P5 ;  /* 0x000000ff0300720c */ /* 0x000fe20002f44270 */
[----:B------:R-:W-:Y:S01]  /*3eb0*/  IMAD.X R9, R9, 0x1, R5, P1 ;  /* 0x0000000109097824 */ /* 0x000fe200008e0605 */
[C---:B------:R-:W-:Y:S01]  /*3ec0*/  ISETP.GT.AND P1, PT, R3.reuse, RZ, P4 ;  /* 0x000000ff0300720c */ /* 0x040fe20002724270 */
[-C--:B0-----:R-:W-:Y:S01]  /*3ed0*/  FMUL R7, R26, R19.reuse ;  /* 0x000000131a077220 */ /* 0x081fe20000400000 */
[----:B------:R-:W-:Y:S01]  /*3ee0*/  ISETP.GT.AND P4, PT, R3, 0x8, P4 ;  /* 0x000000080300780c */ /* 0x000fe20002784270 */
[-C--:B------:R-:W-:Y:S01]  /*3ef0*/  FMUL R37, R37, R19.reuse ;  /* 0x0000001325257220 */ /* 0x080fe20000400000 */
[-C--:B------:R-:W-:Y:S01]  /*3f00*/  FMUL R39, R39, R19.reuse ;  /* 0x0000001327277220 */ /* 0x080fe20000400000 */
[-C--:B------:R-:W-:Y:S01]  /*3f10*/  FMUL R41, R41, R19.reuse ;  /* 0x0000001329297220 */ /* 0x080fe20000400000 */
[----:B------:R0:W-:Y:S01]  /*3f20*/  @P3 STG.E desc[UR40][R8.64], R7 ;  /* 0x0000000708003986 */ /* 0x0001e2000c101928 */
[C---:B------:R-:W-:Y:S01]  /*3f30*/  ISETP.GT.AND P3, PT, R6.reuse, 0x11, PT ;  /* 0x000000110600780c */ /* 0x040fe20003f64270 */
[-C--:B------:R-:W-:Y:S01]  /*3f40*/  FMUL R43, R43, R19.reuse ;  /* 0x000000132b2b7220 */ /* 0x080fe20000400000 */
[-C--:B------:R-:W-:Y:S01]  /*3f50*/  FMUL R45, R45, R19.reuse ;  /* 0x000000132d2d7220 */ /* 0x080fe20000400000 */
[----:B------:R-:W-:Y:S01]  /*3f60*/  @P0 STG.E desc[UR40][R8.64+0x4], R27 ;  /* 0x0000041b08000986 */ /* 0x000fe2000c101928 */
[----:B------:R-:W-:Y:S01]  /*3f70*/  ISETP.GT.AND P0, PT, R3, 0x8, P5 ;  /* 0x000000080300780c */ /* 0x000fe20002f04270 */
[-C--:B------:R-:W-:Y:S01]  /*3f80*/  FMUL R47, R47, R19.reuse ;  /* 0x000000132f2f7220 */ /* 0x080fe20000400000 */
[----:B------:R-:W-:Y:S01]  /*3f90*/  ISETP.GT.AND P5, PT, R6, 0x10, PT ;  /* 0x000000100600780c */ /* 0x000fe20003fa4270 */
[----:B------:R1:W-:Y:S01]  /*3fa0*/  @P2 STG.E desc[UR40][R4.64+0x20], R11 ;  /* 0x0000200b04002986 */ /* 0x0003e2000c101928 */
[-C--:B------:R-:W-:Y:S01]  /*3fb0*/  FMUL R49, R49, R19.reuse ;  /* 0x0000001331317220 */ /* 0x080fe20000400000 */
[-C--:B------:R-:W-:Y:S01]  /*3fc0*/  FMUL R51, R51, R19.reuse ;  /* 0x0000001333337220 */ /* 0x080fe20000400000 */
[C---:B------:R-:W-:Y:S01]  /*3fd0*/  ISETP.GT.AND P2, PT, R3.reuse, RZ, P5 ;  /* 0x000000ff0300720c */ /* 0x040fe20002f44270 */
[----:B------:R-:W-:Y:S01]  /*3fe0*/  @P1 STG.E desc[UR40][R4.64+0x24], R29 ;  /* 0x0000241d04001986 */ /* 0x000fe2000c101928 */
[-C--:B0-----:R-:W-:Y:S01]  /*3ff0*/  FMUL R7, R30, R19.reuse ;  /* 0x000000131e077220 */ /* 0x081fe20000400000 */
[----:B------:R-:W-:Y:S01]  /*4000*/  ISETP.GT.AND P1, PT, R3, RZ, P3 ;  /* 0x000000ff0300720c */ /* 0x000fe20001f24270 */
[-C--:B------:R-:W-:Y:S01]  /*4010*/  FMUL R53, R53, R19.reuse ;  /* 0x0000001335357220 */ /* 0x080fe20000400000 */
[C---:B------:R-:W-:Y:S01]  /*4020*/  ISETP.GT.AND P3, PT, R3.reuse, 0x8, P3 ;  /* 0x000000080300780c */ /* 0x040fe20001f64270 */
[-C--:B------:R-:W-:Y:S01]  /*4030*/  FMUL R13, R54, R19.reuse ;  /* 0x00000013360d7220 */ /* 0x080fe20000400000 */
[----:B------:R0:W-:Y:S01]  /*4040*/  @P0 STG.E desc[UR40][R8.64+0x20], R7 ;  /* 0x0000200708000986 */ /* 0x0001e2000c101928 */
[----:B------:R-:W-:Y:S01]  /*4050*/  ISETP.GT.AND P0, PT, R3, 0x8, P5 ;  /* 0x000000080300780c */ /* 0x000fe20002f04270 */
[-C--:B-1----:R-:W-:Y:S01]  /*4060*/  FMUL R11, R32, R19.reuse ;  /* 0x00000013200b7220 */ /* 0x082fe20000400000 */
[C---:B------:R-:W-:Y:S01]  /*4070*/  ISETP.GT.AND P5, PT, R6.reuse, 0x18, PT ;  /* 0x000000180600780c */ /* 0x040fe20003fa4270 */
[----:B------:R-:W-:Y:S01]  /*4080*/  @P4 STG.E desc[UR40][R8.64+0x24], R31 ;  /* 0x0000241f08004986 */ /* 0x000fe2000c101928 */
[----:B------:R-:W-:Y:S01]  /*4090*/  ISETP.GT.AND P4, PT, R6, 0x19, PT ;  /* 0x000000190600780c */ /* 0x000fe20003f84270 */
[----:B------:R-:W-:-:S02]  /*40a0*/  FMUL R55, R55, R19 ;  /* 0x0000001337377220 */ /* 0x000fc40000400000 */
[----:B------:R1:W-:Y:S01]  /*40b0*/  @P2 STG.E desc[UR40][R4.64+0x40], R11 ;  /* 0x0000400b04002986 */ /* 0x0003e2000c101928 */
[----:B------:R-:W-:-:S03]  /*40c0*/  ISETP.GT.AND P2, PT, R3, RZ, P5 ;  /* 0x000000ff0300720c */ /* 0x000fc60002f44270 */
[----:B------:R-:W-:Y:S01]  /*40d0*/  @P1 STG.E desc[UR40][R4.64+0x44], R33 ;  /* 0x0000442104001986 */ /* 0x000fe2000c101928 */
[C---:B------:R-:W-:Y:S01]  /*40e0*/  ISETP.GT.AND P1, PT, R3.reuse, RZ, P4 ;  /* 0x000000ff0300720c */ /* 0x040fe20002724270 */
[----:B0-----:R-:W-:Y:S01]  /*40f0*/  FMUL R7, R34, R19 ;  /* 0x0000001322077220 */ /* 0x001fe20000400000 */
[----:B------:R-:W-:-:S04]  /*4100*/  ISETP.GT.AND P4, PT, R3, 0x8, P4 ;  /* 0x000000080300780c */ /* 0x000fc80002784270 */
[----:B------:R0:W-:Y:S01]  /*4110*/  @P0 STG.E desc[UR40][R8.64+0x40], R7 ;  /* 0x0000400708000986 */ /* 0x0001e2000c101928 */
[----:B-1----:R-:W-:Y:S01]  /*4120*/  FMUL R11, R36, R19 ;  /* 0x00000013240b7220 */ /* 0x002fe20000400000 */
[----:B------:R-:W-:Y:S02]  /*4130*/  ISETP.GT.AND P0, PT, R3, 0x8, P5 ;  /* 0x000000080300780c */ /* 0x000fe40002f04270 */
[----:B------:R-:W-:Y:S01]  /*4140*/  @P3 STG.E desc[UR40][R8.64+0x44], R35 ;  /* 0x0000442308003986 */ /* 0x000fe2000c101928 */
[----:B------:R-:W-:-:S03]  /*4150*/  ISETP.GT.AND P5, PT, R6, 0x20, PT ;  /* 0x000000200600780c */ /* 0x000fc60003fa4270 */
[----:B------:R1:W-:Y:S01]  /*4160*/  @P2 STG.E desc[UR40][R4.64+0x60], R11 ;  /* 0x0000600b04002986 */ /* 0x0003e2000c101928 */
[----:B------:R-:W-:Y:S02]  /*4170*/  ISETP.GT.AND P2, PT, R6, 0x21, PT ;  /* 0x000000210600780c */ /* 0x000fe40003f44270 */
[C---:B------:R-:W-:Y:S01]  /*4180*/  ISETP.GT.AND P3, PT, R3.reuse, RZ, P5 ;  /* 0x000000ff0300720c */ /* 0x040fe20002f64270 */
[----:B------:R-:W-:Y:S01]  /*4190*/  @P1 STG.E desc[UR40][R4.64+0x64], R37 ;  /* 0x0000642504001986 */ /* 0x000fe2000c101928 */
[C---:B------:R-:W-:Y:S01]  /*41a0*/  ISETP.GT.AND P1, PT, R3.reuse, RZ, P2 ;  /* 0x000000ff0300720c */ /* 0x040fe20001724270 */
[----:B0-----:R-:W-:Y:S01]  /*41b0*/  FMUL R7, R38, R19 ;  /* 0x0000001326077220 */ /* 0x001fe20000400000 */
[----:B------:R-:W-:-:S04]  /*41c0*/  ISETP.GT.AND P2, PT, R3, 0x8, P2 ;  /* 0x000000080300780c */ /* 0x000fc80001744270 */
[----:B------:R0:W-:Y:S01]  /*41d0*/  @P0 STG.E desc[UR40][R8.64+0x60], R7 ;  /* 0x0000600708000986 */ /* 0x0001e2000c101928 */
[----:B-1----:R-:W-:Y:S01]  /*41e0*/  FMUL R11, R40, R19 ;  /* 0x00000013280b7220 */ /* 0x002fe20000400000 */
[----:B------:R-:W-:Y:S02]  /*41f0*/  ISETP.GT.AND P0, PT, R3, 0x8, P5 ;  /* 0x000000080300780c */ /* 0x000fe40002f04270 */
[----:B------:R-:W-:Y:S04]  /*4200*/  @P4 STG.E desc[UR40][R8.64+0x64], R39 ;  /* 0x0000642708004986 */ /* 0x000fe8000c101928 */
[----:B------:R1:W-:Y:S01]  /*4210*/  @P3 STG.E desc[UR40][R4.64+0x80], R11 ;  /* 0x0000800b04003986 */ /* 0x0003e2000c101928 */
[----:B------:R-:W-:-:S03]  /*4220*/  ISETP.GT.AND P3, PT, R6, 0x28, PT ;  /* 0x000000280600780c */ /* 0x000fc60003f64270 */
[----:B------:R-:W-:Y:S01]  /*4230*/  @P1 STG.E desc[UR40][R4.64+0x84], R41 ;  /* 0x0000842904001986 */ /* 0x000fe2000c101928 */
[----:B------:R-:W-:Y:S01]  /*4240*/  ISETP.GT.AND P1, PT, R6, 0x29, PT ;  /* 0x000000290600780c */ /* 0x000fe20003f24270 */
[-C--:B0-----:R-:W-:Y:S01]  /*4250*/  FMUL R7, R42, R19.reuse ;  /* 0x000000132a077220 */ /* 0x081fe20000400000 */
[C---:B------:R-:W-:Y:S02]  /*4260*/  ISETP.GT.AND P5, PT, R3.reuse, RZ, P3 ;  /* 0x000000ff0300720c */ /* 0x040fe40001fa4270 */
[C---:B------:R-:W-:Y:S02]  /*4270*/  ISETP.GT.AND P4, PT, R3.reuse, RZ, P1 ;  /* 0x000000ff0300720c */ /* 0x040fe40000f84270 */
[----:B------:R0:W-:Y:S01]  /*4280*/  @P0 STG.E desc[UR40][R8.64+0x80], R7 ;  /* 0x0000800708000986 */ /* 0x0001e2000c101928 */
[----:B-1----:R-:W-:Y:S01]  /*4290*/  FMUL R11, R44, R19 ;  /* 0x000000132c0b7220 */ /* 0x002fe20000400000 */
[----:B------:R-:W-:Y:S02]  /*42a0*/  ISETP.GT.AND P3, PT, R3, 0x8, P3 ;  /* 0x000000080300780c */ /* 0x000fe40001f64270 */
[----:B------:R-:W-:Y:S01]  /*42b0*/  @P2 STG.E desc[UR40][R8.64+0x84], R43 ;  /* 0x0000842b08002986 */ /* 0x000fe2000c101928 */
[----:B------:R-:W-:-:S02]  /*42c0*/  ISETP.GT.AND P0, PT, R6, 0x30, PT ;  /* 0x000000300600780c */ /* 0x000fc40003f04270 */
[C---:B------:R-:W-:Y:S02]  /*42d0*/  ISETP.GT.AND P1, PT, R3.reuse, 0x8, P1 ;  /* 0x000000080300780c */ /* 0x040fe40000f24270 */
[----:B------:R-:W-:Y:S01]  /*42e0*/  ISETP.GT.AND P2, PT, R6, 0x31, PT ;  /* 0x000000310600780c */ /* 0x000fe20003f44270 */
[----:B------:R1:W-:Y:S01]  /*42f0*/  @P5 STG.E desc[UR40][R4.64+0xa0], R11 ;  /* 0x0000a00b04005986 */ /* 0x0003e2000c101928 */
[C---:B------:R-:W-:Y:S01]  /*4300*/  ISETP.GT.AND P5, PT, R3.reuse, RZ, P0 ;  /* 0x000000ff0300720c */ /* 0x040fe200007a4270 */
[-C--:B0-----:R-:W-:Y:S01]  /*4310*/  FMUL R7, R46, R19.reuse ;  /* 0x000000132e077220 */ /* 0x081fe20000400000 */
[C---:B------:R-:W-:Y:S01]  /*4320*/  ISETP.GT.AND P0, PT, R3.reuse, 0x8, P0 ;  /* 0x000000080300780c */ /* 0x040fe20000704270 */
[----:B------:R-:W-:Y:S01]  /*4330*/  @P4 STG.E desc[UR40][R4.64+0xa4], R45 ;  /* 0x0000a42d04004986 */ /* 0x000fe2000c101928 */
[C---:B------:R-:W-:Y:S02]  /*4340*/  ISETP.GT.AND P4, PT, R3.reuse, RZ, P2 ;  /* 0x000000ff0300720c */ /* 0x040fe40001784270 */
[----:B------:R-:W-:Y:S01]  /*4350*/  ISETP.GT.AND P2, PT, R3, 0x8, P2 ;  /* 0x000000080300780c */ /* 0x000fe20001744270 */
[----:B------:R0:W-:Y:S01]  /*4360*/  @P3 STG.E desc[UR40][R8.64+0xa0], R7 ;  /* 0x0000a00708003986 */ /* 0x0001e2000c101928 */
[----:B------:R-:W-:Y:S01]  /*4370*/  ISETP.GT.AND P3, PT, R6, 0x39, PT ;  /* 0x000000390600780c */ /* 0x000fe20003f64270 */
[----:B-1----:R-:W-:-:S02]  /*4380*/  FMUL R11, R48, R19 ;  /* 0x00000013300b7220 */ /* 0x002fc40000400000 */
[----:B------:R-:W-:Y:S01]  /*4390*/  @P1 STG.E desc[UR40][R8.64+0xa4], R47 ;  /* 0x0000a42f08001986 */ /* 0x000fe2000c101928 */
[----:B------:R-:W-:-:S03]  /*43a0*/  ISETP.GT.AND P1, PT, R6, 0x38, PT ;  /* 0x000000380600780c */ /* 0x000fc60003f24270 */
[----:B------:R-:W-:Y:S01]  /*43b0*/  @P0 IMAD.MOV.U32 R6, RZ, RZ, R8 ;  /* 0x000000ffff060224 */ /* 0x000fe200078e0008 */
[----:B------:R1:W-:Y:S01]  /*43c0*/  @P5 STG.E desc[UR40][R4.64+0xc0], R11 ;  /* 0x0000c00b04005986 */ /* 0x0003e2000c101928 */
[C---:B------:R-:W-:Y:S02]  /*43d0*/  ISETP.GT.AND P5, PT, R3.reuse, RZ, P3 ;  /* 0x000000ff0300720c */ /* 0x040fe40001fa4270 */
[C---:B------:R-:W-:Y:S01]  /*43e0*/  ISETP.GT.AND P3, PT, R3.reuse, 0x8, P3 ;  /* 0x000000080300780c */ /* 0x040fe20001f64270 */
[----:B------:R-:W-:Y:S01]  /*43f0*/  @P4 STG.E desc[UR40][R4.64+0xc4], R49 ;  /* 0x0000c43104004986 */ /* 0x000fe2000c101928 */
[C---:B------:R-:W-:Y:S01]  /*4400*/  ISETP.GT.AND P4, PT, R3.reuse, RZ, P1 ;  /* 0x000000ff0300720c */ /* 0x040fe20000f84270 */
[----:B0-----:R-:W-:Y:S01]  /*4410*/  @P0 IMAD.MOV.U32 R7, RZ, RZ, R9 ;  /* 0x000000ffff070224 */ /* 0x001fe200078e0009 */
[----:B------:R-:W-:Y:S01]  /*4420*/  ISETP.GT.AND P1, PT, R3, 0x8, P1 ;  /* 0x000000080300780c */ /* 0x000fe20000f24270 */
[-C--:B------:R-:W-:Y:S01]  /*4430*/  FMUL R3, R50, R19.reuse ;  /* 0x0000001332037220 */ /* 0x080fe20000400000 */
[----:B-1----:R-:W-:-:S04]  /*4440*/  FMUL R11, R52, R19 ;  /* 0x00000013340b7220 */ /* 0x002fc80000400000 */
[----:B------:R0:W-:Y:S02]  /*4450*/  @P0 STG.E desc[UR40][R6.64+0xc0], R3 ;  /* 0x0000c00306000986 */ /* 0x0001e4000c101928 */
[----:B0-----:R-:W-:Y:S02]  /*4460*/  @P2 IMAD.MOV.U32 R6, RZ, RZ, R8 ;  /* 0x000000ffff062224 */ /* 0x001fe400078e0008 */
[----:B------:R-:W-:-:S05]  /*4470*/  @P2 IMAD.MOV.U32 R7, RZ, RZ, R9 ;  /* 0x000000ffff072224 */ /* 0x000fca00078e0009 */
[----:B------:R-:W-:Y:S04]  /*4480*/  @P2 STG.E desc[UR40][R6.64+0xc4], R51 ;  /* 0x0000c43306002986 */ /* 0x000fe8000c101928 */
[----:B------:R-:W-:Y:S04]  /*4490*/  @P4 STG.E desc[UR40][R4.64+0xe0], R11 ;  /* 0x0000e00b04004986 */ /* 0x000fe8000c101928 */
[----:B------:R0:W-:Y:S02]  /*44a0*/  @P5 STG.E desc[UR40][R4.64+0xe4], R53 ;  /* 0x0000e43504005986 */ /* 0x0001e4000c101928 */
[----:B0-----:R-:W-:-:S02]  /*44b0*/  @P1 IMAD.MOV.U32 R4, RZ, RZ, R8 ;  /* 0x000000ffff041224 */ /* 0x001fc400078e0008 */
[----:B------:R-:W-:-:S05]  /*44c0*/  @P1 IMAD.MOV.U32 R5, RZ, RZ, R9 ;  /* 0x000000ffff051224 */ /* 0x000fca00078e0009 */
[----:B------:R0:W-:Y:S04]  /*44d0*/  @P1 STG.E desc[UR40][R4.64+0xe0], R13 ;  /* 0x0000e00d04001986 */ /* 0x0001e8000c101928 */
[----:B------:R0:W-:Y:S02]  /*44e0*/  @P3 STG.E desc[UR40][R8.64+0xe4], R55 ;  /* 0x0000e43708003986 */ /* 0x0001e4000c101928 */
.L_x_90:
[----:B------:R-:W-:Y:S05]  /*44f0*/  BSYNC B0 ;  /* 0x0000000000007941 */ /* 0x000fea0003800000 */
.L_x_28:
[----:B------:R-:W-:Y:S01]  /*4500*/  IADD3 R16, P0, R16, UR38, RZ ;  /* 0x0000002610107c10 */ /* 0x000fe2000ff1e0ff */
[----:B------:R-:W-:Y:S01]  /*4510*/  ULDC.64 UR4, c[0x0][0x650] ;  /* 0x0001940000047ab9 */ /* 0x000fe20000000a00 */
[----:B------:R-:W-:Y:S01]  /*4520*/  PRMT R3, RZ, 0x7610, R3 ;  /* 0x00007610ff037816 */ /* 0x000fe20000000003 */
[----:B------:R-:W-:Y:S01]  /*4530*/  IMAD.MOV.U32 R68, RZ, RZ, -0x1 ;  /* 0xffffffffff447424 */ /* 0x000fe200078e00ff */
[----:B------:R-:W-:Y:S01]  /*4540*/  IADD3.X R17, R17, UR37, RZ, P0, !PT ;  /* 0x0000002511117c10 */ /* 0x000fe200087fe4ff */
[----:B------:R-:W-:Y:S01]  /*4550*/  IMAD.MOV.U32 R67, RZ, RZ, -0x1 ;  /* 0xffffffffff437424 */ /* 0x000fe200078e00ff */
[----:B------:R-:W-:-:S04]  /*4560*/  ISETP.GE.U32.AND P0, PT, R16, UR4, PT ;  /* 0x0000000410007c0c */ /* 0x000fc8000bf06070 */
[----:B------:R-:W-:-:S13]  /*4570*/  ISETP.GE.U32.AND.EX P0, PT, R17, UR5, PT, P0 ;  /* 0x0000000511007c0c */ /* 0x000fda000bf06100 */
[----:B------:R-:W-:Y:S05]  /*4580*/  @P0 BRA `(.L_x_91) ;  /* 0x00000004004c0947 */ /* 0x000fea0003800000 */
[----:B0-----:R-:W0:Y:S01]  /*4590*/  LDC.64 R10, c[0x0][0x628] ;  /* 0x00018a00ff0a7b82 */ /* 0x001e220000000a00 */
[----:B--23--:R-:W2:Y:S01]  /*45a0*/  S2R R12, SR_CTAID.X ;  /* 0x00000000000c7919 */ /* 0x00cea20000002500 */
[----:B-1--4-:R-:W-:Y:S02]  /*45b0*/  IMAD.MOV.U32 R8, RZ, RZ, R16 ;  /* 0x000000ffff087224 */ /* 0x012fe400078e0010 */
[----:B------:R-:W-:Y:S01]  /*45c0*/  IMAD.MOV.U32 R9, RZ, RZ, R17 ;  /* 0x000000ffff097224 */ /* 0x000fe200078e0011 */
[----:B------:R-:W1:Y:S03]  /*45d0*/  S2R R20, SR_CTAID.Y ;  /* 0x0000000000147919 */ /* 0x000e660000002600 */
[----:B------:R-:W3:Y:S08]  /*45e0*/  LDC R0, c[0x0][0x630] ;  /* 0x00018c00ff007b82 */ /* 0x000ef00000000800 */
[----:B------:R-:W4:Y:S01]  /*45f0*/  LDC.64 R14, c[0x0][0x620] ;  /* 0x00018800ff0e7b82 */ /* 0x000f220000000a00 */
[----:B0-----:R-:W-:-:S04]  /*4600*/  ISETP.NE.U32.AND P0, PT, R10, RZ, PT ;  /* 0x000000ff0a00720c */ /* 0x001fc80003f05070 */
[----:B------:R-:W-:-:S13]  /*4610*/  ISETP.NE.AND.EX P0, PT, R11, RZ, PT, P0 ;  /* 0x000000ff0b00720c */ /* 0x000fda0003f05300 */
[----:B-1234-:R-:W-:Y:S05]  /*4620*/  @!P0 BRA `(.L_x_92) ;  /* 0x0000000000288947 */ /* 0x01efea0003800000 */
        /* <DEDUP_REMOVED lines=10> */
.L_x_92:
[-CC-:B------:R-:W-:Y:S01]  /*46d0*/  SHF.R.U64 R67, R8, R0.reuse, R9.reuse ;  /* 0x0000000008437219 */ /* 0x180fe20000001209 */
[----:B------:R-:W0:Y:S01]  /*46e0*/  LDC.64 R26, c[0x0][0x640] ;  /* 0x00019000ff1a7b82 */ /* 0x000e220000000a00 */
[----:B------:R-:W-:Y:S01]  /*46f0*/  SHF.R.U32.HI R0, RZ, R0, R9 ;  /* 0x00000000ff007219 */ /* 0x000fe20000011609 */
[----:B------:R-:W-:Y:S01]  /*4700*/  ULDC UR4, c[0x0][0x150] ;  /* 0x0000540000047ab9 */ /* 0x000fe20000000800 */
[----:B------:R-:W-:Y:S02]  /*4710*/  IADD3 R3, P0, RZ, -R67, RZ ;  /* 0x80000043ff037210 */ /* 0x000fe40007f1e0ff */
[----:B------:R-:W-:-:S03]  /*4720*/  I2FP.F32.U32 R7, R12 ;  /* 0x0000000c00077245 */ /* 0x000fc60000201000 */
[----:B------:R-:W1:Y:S01]  /*4730*/  LDC R6, c[0x0][0x618] ;  /* 0x00018600ff067b82 */ /* 0x000e620000000800 */
[----:B------:R-:W-:Y:S02]  /*4740*/  IMAD.X R5, RZ, RZ, ~R0, P0 ;  /* 0x000000ffff057224 */ /* 0x000fe400000e0e00 */
[----:B------:R-:W-:Y:S01]  /*4750*/  FMUL R7, R7, UR4 ;  /* 0x0000000407077c20 */ /* 0x000fe20008400000 */
[----:B------:R-:W-:Y:S01]  /*4760*/  ULDC UR4, c[0x0][0x154] ;  /* 0x0000550000047ab9 */ /* 0x000fe20000000800 */
[-C--:B------:R-:W-:Y:S02]  /*4770*/  IMAD R0, R5, R14.reuse, RZ ;  /* 0x0000000e05007224 */ /* 0x080fe400078e02ff */
[C---:B------:R-:W-:Y:S01]  /*4780*/  IMAD.WIDE.U32 R4, R3.reuse, R14, R16 ;  /* 0x0000000e03047225 */ /* 0x040fe200078e0010 */
[----:B------:R-:W2:Y:S01]  /*4790*/  LDC R8, c[0x0][0x608] ;  /* 0x00018200ff087b82 */ /* 0x000ea20000000800 */
[----:B------:R-:W3:Y:S02]  /*47a0*/  F2I.U32.TRUNC.NTZ R7, R7 ;  /* 0x0000000700077305 */ /* 0x000ee4000020f000 */
[----:B------:R-:W-:Y:S01]  /*47b0*/  IMAD R3, R3, R15, R0 ;  /* 0x0000000f03037224 */ /* 0x000fe200078e0200 */
[----:B------:R-:W-:-:S03]  /*47c0*/  I2FP.F32.U32 R0, R20 ;  /* 0x0000001400007245 */ /* 0x000fc60000201000 */
[----:B------:R-:W-:Y:S01]  /*47d0*/  IMAD.IADD R3, R5, 0x1, R3 ;  /* 0x0000000105037824 */ /* 0x000fe200078e0203 */
[----:B------:R-:W4:Y:S01]  /*47e0*/  LDC R11, c[0x0][0x658] ;  /* 0x00019600ff0b7b82 */ /* 0x000f220000000800 */
[----:B0-----:R-:W-:-:S04]  /*47f0*/  ISETP.NE.U32.AND P0, PT, R26, RZ, PT ;  /* 0x000000ff1a00720c */ /* 0x001fc80003f05070 */
[----:B------:R-:W-:-:S03]  /*4800*/  ISETP.NE.AND.EX P0, PT, R27, RZ, PT, P0 ;  /* 0x000000ff1b00720c */ /* 0x000fc60003f05300 */
[----:B------:R-:W0:Y:S01]  /*4810*/  LDC R9, c[0x0][0x144] ;  /* 0x00005100ff097b82 */ /* 0x000e220000000800 */
[-C--:B-1----:R-:W-:Y:S01]  /*4820*/  SHF.R.U64 R10, R4, R6.reuse, R3 ;  /* 0x00000006040a7219 */ /* 0x082fe20000001203 */
[----:B---3--:R-:W-:Y:S01]  /*4830*/  IMAD.MOV R7, RZ, RZ, -R7 ;  /* 0x000000ffff077224 */ /* 0x008fe200078e0a07 */
[----:B------:R-:W-:Y:S01]  /*4840*/  SHF.R.U32.HI R3, RZ, R6, R3 ;  /* 0x00000006ff037219 */ /* 0x000fe20000011603 */
[----:B------:R-:W-:-:S04]  /*4850*/  FMUL R6, R0, UR4 ;  /* 0x0000000400067c20 */ /* 0x000fc80008400000 */
[----:B------:R-:W1:Y:S01]  /*4860*/  LDC R21, c[0x0][0x148] ;  /* 0x00005200ff157b82 */ /* 0x000e620000000800 */
[----:B------:R3:W0:Y:S01]  /*4870*/  F2I.U32.TRUNC.NTZ R14, R6 ;  /* 0x00000006000e7305 */ /* 0x000622000020f000 */
[-CC-:B--2---:R-:W-:Y:S02]  /*4880*/  SHF.R.U64 R13, R10, R8.reuse, R3.reuse ;  /* 0x000000080a0d7219 */ /* 0x184fe40000001203 */
[----:B------:R-:W-:-:S04]  /*4890*/  SHF.R.U32.HI R0, RZ, R8, R3 ;  /* 0x00000008ff007219 */ /* 0x000fc80000011603 */
[----:B------:R-:W2:Y:S01]  /*48a0*/  LDC R24, c[0x0][0x648] ;  /* 0x00019200ff187b82 */ /* 0x000ea20000000800 */
[-CC-:B----4-:R-:W-:Y:S02]  /*48b0*/  SHF.R.U64 R15, R13, R11.reuse, R0.reuse ;  /* 0x0000000b0d0f7219 */ /* 0x190fe40000001200 */
[----:B------:R-:W-:-:S03]  /*48c0*/  SHF.R.U32.HI R5, RZ, R11, R0 ;  /* 0x0000000bff057219 */ /* 0x000fc60000011600 */
[----:B------:R-:W-:Y:S02]  /*48d0*/  IMAD.MOV.U32 R4, RZ, RZ, R15 ;  /* 0x000000ffff047224 */ /* 0x000fe400078e000f */
[----:B------:R-:W4:Y:S01]  /*48e0*/  LDC R28, c[0x0][0x638] ;  /* 0x00018e00ff1c7b82 */ /* 0x000f220000000800 */
[----:B0-----:R-:W-:-:S07]  /*48f0*/  IMAD R25, R9, R7, R12 ;  /* 0x0000000709197224 */ /* 0x001fce00078e020c */
[----:B------:R-:W0:Y:S08]  /*4900*/  LDC R29, c[0x0][0x610] ;  /* 0x00018400ff1d7b82 */ /* 0x000e300000000800 */
[----:B------:R-:W0:Y:S01]  /*4910*/  LDC R30, c[0x0][0x600] ;  /* 0x00018000ff1e7b82 */ /* 0x000e220000000800 */
[----:B-123--:R-:W-:Y:S05]  /*4920*/  @!P0 BRA `(.L_x_93) ;  /* 0x0000000000288947 */ /* 0x00efea0003800000 */
        /* <DEDUP_REMOVED lines=10> */
.L_x_93:
[----:B------:R-:W-:Y:S01]  /*49d0*/  ISETP.NE.AND P0, PT, R2, 0x1, PT ;  /* 0x000000010200780c */ /* 0x000fe20003f05270 */
[----:B------:R-:W-:Y:S01]  /*49e0*/  IMAD.MOV R14, RZ, RZ, -R14 ;  /* 0x000000ffff0e7224 */ /* 0x000fe200078e0a0e */
[----:B------:R-:W-:Y:S02]  /*49f0*/  SHF.R.U64 R3, R4, R24, R5 ;  /* 0x0000001804037219 */ /* 0x000fe40000001205 */
[----:B------:R-:W-:Y:S02]  /*4a00*/  LOP3.LUT R0, R13, R64, RZ, 0xc0, !PT ;  /* 0x000000400d007212 */ /* 0x000fe400078ec0ff */
[----:B------:R-:W-:Y:S01]  /*4a10*/  LOP3.LUT R10, R10, R63, RZ, 0xc0, !PT ;  /* 0x0000003f0a0a7212 */ /* 0x000fe200078ec0ff */
[----:B------:R-:W-:Y:S02]  /*4a20*/  IMAD.MOV R4, RZ, RZ, -R3 ;  /* 0x000000ffff047224 */ /* 0x000fe400078e0a03 */
[----:B------:R-:W-:Y:S02]  /*4a30*/  IMAD R0, R59, R3, R0 ;  /* 0x000000033b007224 */ /* 0x000fe400078e0200 */
[----:B----4-:R-:W-:-:S02]  /*4a40*/  IMAD R3, R4, R28, R15 ;  /* 0x0000001c04037224 */ /* 0x010fc400078e020f */
[----:B------:R-:W-:Y:S02]  /*4a50*/  @P0 IMAD R25, R21, R14, R20 ;  /* 0x0000000e15190224 */ /* 0x000fe400078e0214 */
[----:B0-----:R-:W-:Y:S02]  /*4a60*/  IMAD R5, R3, R30, R10 ;  /* 0x0000001e03057224 */ /* 0x001fe400078e020a */
[----:B------:R-:W-:Y:S02]  /*4a70*/  IMAD R0, R0, R29, R25 ;  /* 0x0000001d00007224 */ /* 0x000fe400078e0219 */
[----:B------:R-:W-:-:S03]  /*4a80*/  IMAD.MOV.U32 R4, RZ, RZ, 0x1 ;  /* 0x00000001ff047424 */ /* 0x000fc600078e00ff */
[----:B------:R-:W-:Y:S02]  /*4a90*/  SEL R68, R5, R0, !P0 ;  /* 0x0000000005447207 */ /* 0x000fe40004000000 */
[----:B------:R-:W-:Y:S02]  /*4aa0*/  PRMT R3, R4, 0x7610, R3 ;  /* 0x0000761004037816 */ /* 0x000fe40000000003 */
[----:B------:R-:W-:-:S07]  /*4ab0*/  SEL R0, R0, R5, !P0 ;  /* 0x0000000500007207 */ /* 0x000fce0004000000 */
.L_x_91:
[----:B------:R-:W-:Y:S01]  /*4ac0*/  LOP3.LUT P0, RZ, R3, 0xff, RZ, 0xc0, !PT ;  /* 0x000000ff03ff7812 */ /* 0x000fe2000780c0ff */
[----:B------:R-:W-:Y:S01]  /*4ad0*/  UIMAD.WIDE.U32 UR4, UR42, -0x55555555, URZ ;  /* 0xaaaaaaab2a0478a5 */ /* 0x000fe2000f8e003f */
[----:B------:R-:W-:-:S03]  /*4ae0*/  IMAD.MOV.U32 R69, RZ, RZ, R0 ;  /* 0x000000ffff457224 */ /* 0x000fc600078e0000 */
[----:B------:R-:W-:-:S04]  /*4af0*/  USHF.R.U32.HI UR4, URZ, 0x2, UR5 ;  /* 0x000000023f047899 */ /* 0x000fc80008011605 */
[----:B------:R-:W-:-:S04]  /*4b00*/  UIMAD UR42, UR4, -0x6, UR42 ;  /* 0xfffffffa042a78a4 */ /* 0x000fc8000f8e022a */
[----:B------:R-:W-:Y:S08]  /*4b10*/  @P0 BRA `(.L_x_94) ;  /* 0xffffffc400b80947 */ /* 0x000ff0000383ffff */
[----:B------:R-:W-:Y:S05]  /*4b20*/  EXIT ;  /* 0x000000000000794d */ /* 0x000fea0003800000 */
.L_x_3:
        /* <DEDUP_REMOVED lines=26> */
.L_x_96:
[--C-:B------:R-:W-:Y:S01]  /*4cd0*/  SHF.R.U64 R14, R12, R20, R13.reuse ;  /* 0x000000140c0e7219 */ /* 0x100fe2000000120d */
[----:B------:R-:W0:Y:S01]  /*4ce0*/  LDC R24, c[0x0][0x618] ;  /* 0x00018600ff187b82 */ /* 0x000e220000000800 */
[----:B------:R-:W-:Y:S01]  /*4cf0*/  I2FP.F32.U32 R8, R6 ;  /* 0x0000000600087245 */ /* 0x000fe20000201000 */
[----:B------:R-:W-:Y:S01]  /*4d00*/  ULDC UR4, c[0x0][0x150] ;  /* 0x0000540000047ab9 */ /* 0x000fe20000000800 */
[----:B------:R-:W-:Y:S02]  /*4d10*/  SHF.R.U32.HI R7, RZ, R20, R13 ;  /* 0x00000014ff077219 */ /* 0x000fe4000001160d */
[----:B------:R-:W-:Y:S01]  /*4d20*/  IADD3 R11, P0, RZ, -R14, RZ ;  /* 0x8000000eff0b7210 */ /* 0x000fe20007f1e0ff */
[----:B------:R-:W-:Y:S01]  /*4d30*/  FMUL R13, R8, UR4 ;  /* 0x00000004080d7c20 */ /* 0x000fe20008400000 */
[----:B------:R-:W-:Y:S01]  /*4d40*/  ULDC UR4, c[0x0][0x154] ;  /* 0x0000550000047ab9 */ /* 0x000fe20000000800 */
[----:B------:R-:W1:Y:S02]  /*4d50*/  LDC.64 R26, c[0x0][0x640] ;  /* 0x00019000ff1a7b82 */ /* 0x000e640000000a00 */
[----:B------:R-:W-:-:S02]  /*4d60*/  IMAD.X R7, RZ, RZ, ~R7, P0 ;  /* 0x000000ffff077224 */ /* 0x000fc400000e0e07 */
[----:B------:R-:W2:Y:S01]  /*4d70*/  F2I.U32.TRUNC.NTZ R13, R13 ;  /* 0x0000000d000d7305 */ /* 0x000ea2000020f000 */
[----:B------:R-:W-:-:S03]  /*4d80*/  IMAD.WIDE.U32 R8, R11, R22, R16 ;  /* 0x000000160b087225 */ /* 0x000fc600078e0010 */
[----:B------:R-:W3:Y:S01]  /*4d90*/  LDC R15, c[0x0][0x144] ;  /* 0x00005100ff0f7b82 */ /* 0x000ee20000000800 */
[----:B------:R-:W-:-:S04]  /*4da0*/  IMAD R10, R7, R22, RZ ;  /* 0x00000016070a7224 */ /* 0x000fc800078e02ff */
[----:B------:R-:W-:Y:S02]  /*4db0*/  IMAD R7, R11, R23, R10 ;  /* 0x000000170b077224 */ /* 0x000fe400078e020a */
[----:B------:R-:W-:Y:S01]  /*4dc0*/  IMAD.MOV.U32 R10, RZ, RZ, -0x1 ;  /* 0xffffffffff0a7424 */ /* 0x000fe200078e00ff */
[----:B------:R-:W4:Y:S01]  /*4dd0*/  LDC R20, c[0x0][0x608] ;  /* 0x00018200ff147b82 */ /* 0x000f220000000800 */
[----:B------:R-:W-:Y:S01]  /*4de0*/  IMAD.IADD R7, R9, 0x1, R7 ;  /* 0x0000000109077824 */ /* 0x000fe200078e0207 */
[----:B------:R-:W-:-:S04]  /*4df0*/  I2FP.F32.U32 R9, R5 ;  /* 0x0000000500097245 */ /* 0x000fc80000201000 */
[-C--:B0-----:R-:W-:Y:S01]  /*4e00*/  SHF.R.U64 R12, R8, R24.reuse, R7 ;  /* 0x00000018080c7219 */ /* 0x081fe20000001207 */
[----:B--2---:R-:W-:Y:S01]  /*4e10*/  IMAD.MOV R8, RZ, RZ, -R13 ;  /* 0x000000ffff087224 */ /* 0x004fe200078e0a0d */
[----:B------:R-:W0:Y:S01]  /*4e20*/  LDC R11, c[0x0][0x658] ;  /* 0x00019600ff0b7b82 */ /* 0x000e220000000800 */
[----:B-1----:R-:W-:Y:S01]  /*4e30*/  ISETP.NE.U32.AND P0, PT, R26, RZ, PT ;  /* 0x000000ff1a00720c */ /* 0x002fe20003f05070 */
[----:B------:R-:W-:Y:S01]  /*4e40*/  FMUL R9, R9, UR4 ;  /* 0x0000000409097c20 */ /* 0x000fe20008400000 */
[----:B------:R-:W-:Y:S02]  /*4e50*/  SHF.R.U32.HI R7, RZ, R24, R7 ;  /* 0x00000018ff077219 */ /* 0x000fe40000011607 */
[----:B------:R-:W-:-:S03]  /*4e60*/  ISETP.NE.AND.EX P0, PT, R27, RZ, PT, P0 ;  /* 0x000000ff1b00720c */ /* 0x000fc60003f05300 */
[----:B------:R-:W1:Y:S01]  /*4e70*/  LDC R22, c[0x0][0x148] ;  /* 0x00005200ff167b82 */ /* 0x000e620000000800 */
[----:B---3--:R-:W-:Y:S02]  /*4e80*/  IMAD R23, R15, R8, R6 ;  /* 0x000000080f177224 */ /* 0x008fe400078e0206 */
[----:B------:R-:W-:-:S05]  /*4e90*/  IMAD.MOV.U32 R8, RZ, RZ, 0x1 ;  /* 0x00000001ff087424 */ /* 0x000fca00078e00ff */
[----:B------:R-:W2:Y:S01]  /*4ea0*/  LDC R21, c[0x0][0x600] ;  /* 0x00018000ff157b82 */ /* 0x000ea20000000800 */
[-CC-:B----4-:R-:W-:Y:S02]  /*4eb0*/  SHF.R.U64 R15, R12, R20.reuse, R7.reuse ;  /* 0x000000140c0f7219 */ /* 0x190fe40000001207 */
[----:B------:R-:W-:Y:S02]  /*4ec0*/  SHF.R.U32.HI R6, RZ, R20, R7 ;  /* 0x00000014ff067219 */ /* 0x000fe40000011607 */
[----:B------:R3:W4:Y:S03]  /*4ed0*/  F2I.U32.TRUNC.NTZ R20, R9 ;  /* 0x0000000900147305 */ /* 0x000726000020f000 */
[----:B------:R-:W1:Y:S01]  /*4ee0*/  LDC R25, c[0x0][0x648] ;  /* 0x00019200ff197b82 */ /* 0x000e620000000800 */
[-C--:B0-----:R-:W-:Y:S02]  /*4ef0*/  SHF.R.U64 R19, R15, R11.reuse, R6 ;  /* 0x0000000b0f137219 */ /* 0x081fe40000001206 */
[----:B------:R-:W-:-:S02]  /*4f00*/  SHF.L.U32 R10, R10, R11, RZ ;  /* 0x0000000b0a0a7219 */ /* 0x000fc400000006ff */
[-C--:B------:R-:W-:Y:S01]  /*4f10*/  SHF.R.U32.HI R7, RZ, R11.reuse, R6 ;  /* 0x0000000bff077219 */ /* 0x080fe20000011606 */
[----:B------:R-:W-:Y:S01]  /*4f20*/  IMAD.MOV.U32 R6, RZ, RZ, R19 ;  /* 0x000000ffff067224 */ /* 0x000fe200078e0013 */
[----:B------:R-:W-:Y:S01]  /*4f30*/  SHF.L.U32 R24, R8, R11, RZ ;  /* 0x0000000b08187219 */ /* 0x000fe200000006ff */
[----:B------:R-:W0:Y:S01]  /*4f40*/  LDC R28, c[0x0][0x638] ;  /* 0x00018e00ff1c7b82 */ /* 0x000e220000000800 */
[----:B------:R-:W-:-:S07]  /*4f50*/  LOP3.LUT R30, RZ, R10, RZ, 0x33, !PT ;  /* 0x0000000aff1e7212 */ /* 0x000fce00078e33ff */
[----:B------:R-:W0:Y:S01]  /*4f60*/  LDC R29, c[0x0][0x610] ;  /* 0x00018400ff1d7b82 */ /* 0x000e220000000800 */
[----:B---34-:R-:W-:Y:S05]  /*4f70*/  @!P0 BRA `(.L_x_97) ;  /* 0x0000000000288947 */ /* 0x018fea0003800000 */
[----:B------:R-:W3:Y:S02]  /*4f80*/  LDC R6, c[0x0][0x64c] ;  /* 0x00019300ff067b82 */ /* 0x000ee40000000800 */
[----:B---3--:R-:W-:-:S05]  /*4f90*/  IADD3 R11, P0, R19, R6, RZ ;  /* 0x00000006130b7210 */ /* 0x008fca0007f1e0ff */
        /* <DEDUP_REMOVED lines=8> */
.L_x_97:
[----:B------:R-:W-:Y:S01]  /*5020*/  ISETP.NE.AND P0, PT, R2, 0x1, PT ;  /* 0x000000010200780c */ /* 0x000fe20003f05270 */
[----:B--2---:R-:W-:Y:S01]  /*5030*/  VIADD R9, R21, 0xffffffff ;  /* 0xffffffff15097836 */ /* 0x004fe20000000000 */
[----:B-1----:R-:W-:Y:S01]  /*5040*/  SHF.R.U64 R7, R6, R25, R7 ;  /* 0x0000001906077219 */ /* 0x002fe20000001207 */
[----:B------:R-:W-:Y:S01]  /*5050*/  IMAD.MOV R20, RZ, RZ, -R20 ;  /* 0x000000ffff147224 */ /* 0x000fe200078e0a14 */
[----:B------:R-:W-:Y:S02]  /*5060*/  LOP3.LUT R6, R15, R30, RZ, 0xc0, !PT ;  /* 0x0000001e0f067212 */ /* 0x000fe400078ec0ff */
[----:B------:R-:W-:Y:S01]  /*5070*/  LOP3.LUT R12, R12, R9, RZ, 0xc0, !PT ;  /* 0x000000090c0c7212 */ /* 0x000fe200078ec0ff */
[----:B------:R-:W-:Y:S02]  /*5080*/  IMAD.MOV R8, RZ, RZ, -R7 ;  /* 0x000000ffff087224 */ /* 0x000fe400078e0a07 */
[----:B------:R-:W-:Y:S02]  /*5090*/  IMAD R6, R24, R7, R6 ;  /* 0x0000000718067224 */ /* 0x000fe400078e0206 */
[----:B------:R-:W-:-:S02]  /*50a0*/  IMAD.MOV.U32 R9, RZ, RZ, 0x1 ;  /* 0x00000001ff097424 */ /* 0x000fc400078e00ff */
[----:B------:R-:W-:Y:S02]  /*50b0*/  @P0 IMAD R23, R22, R20, R5 ;  /* 0x0000001416170224 */ /* 0x000fe400078e0205 */
[----:B0-----:R-:W-:Y:S02]  /*50c0*/  IMAD R5, R8, R28, R19 ;  /* 0x0000001c08057224 */ /* 0x001fe400078e0213 */
[----:B------:R-:W-:Y:S02]  /*50d0*/  IMAD R19, R6, R29, R23 ;  /* 0x0000001d06137224 */ /* 0x000fe400078e0217 */
[----:B------:R-:W-:Y:S02]  /*50e0*/  IMAD R6, R5, R21, R12 ;  /* 0x0000001505067224 */ /* 0x000fe400078e020c */
[----:B------:R-:W-:-:S03]  /*50f0*/  IMAD.MOV.U32 R8, RZ, RZ, R14 ;  /* 0x000000ffff087224 */ /* 0x000fc600078e000e */
[----:B------:R-:W-:Y:S02]  /*5100*/  SEL R20, R6, R19, !P0 ;  /* 0x0000001306147207 */ /* 0x000fe40004000000 */
[----:B------:R-:W-:-:S07]  /*5110*/  SEL R19, R19, R6, !P0 ;  /* 0x0000000613137207 */ /* 0x000fce0004000000 */
.L_x_95:
[----:B------:R-:W-:-:S08]  /*5120*/  NOP ;  /* 0x0000000000007918 */ /* 0x000fd00000000000 */
[----:B------:R-:W0:-:S00]  /*5130*/  USETMAXREG.DEALLOC.CTAPOOL 0x28 ;  /* 0x00000028000079c8 */ /* 0x000e0000080e0500 */
[----:B0-----:R-:W-:-:S13]  /*5140*/  ISETP.NE.AND P0, PT, R0, RZ, PT ;  /* 0x000000ff0000720c */ /* 0x001fda0003f05270 */
[----:B------:R-:W-:Y:S05]  /*5150*/  @P0 EXIT ;  /* 0x000000000000094d */ /* 0x000fea0003800000 */
[----:B------:R-:W-:Y:S01]  /*5160*/  LOP3.LUT P0, RZ, R9, 0xff, RZ, 0xc0, !PT ;  /* 0x000000ff09ff7812 */ /* 0x000fe2000780c0ff */
[----:B------:R-:W-:Y:S02]  /*5170*/  IMAD.MOV.U32 R0, RZ, RZ, 0x1 ;  /* 0x00000001ff007424 */ /* 0x000fe400078e00ff */
[----:B------:R-:W-:-:S10]  /*5180*/  IMAD.MOV.U32 R12, RZ, RZ, RZ ;  /* 0x000000ffff0c7224 */ /* 0x000fd400078e00ff */
[----:B------:R-:W-:Y:S05]  /*5190*/  @!P0 BRA `(.L_x_98) ;  /* 0x0000000c00a08947 */ /* 0x000fea0003800000 */
[----:B------:R-:W0:Y:S01]  /*51a0*/  LDC R0, c[0x0][0x28c] ;  /* 0x0000a300ff007b82 */ /* 0x000e220000000800 */
[----:B------:R-:W-:Y:S01]  /*51b0*/  LOP3.LUT P0, RZ, R3, 0x1f, RZ, 0xc0, !PT ;  /* 0x0000001f03ff7812 */ /* 0x000fe2000780c0ff */
[----:B------:R-:W-:Y:S01]  /*51c0*/  ULDC UR21, c[0x0][0x658] ;  /* 0x0001960000157ab9 */ /* 0x000fe20000000800 */
[----:B------:R-:W-:Y:S01]  /*51d0*/  UMOV UR4, 0xffffffff ;  /* 0xffffffff00047882 */ /* 0x000fe20000000000 */
[----:B------:R-:W-:Y:S01]  /*51e0*/  BSSY B0, `(.L_x_98) ;  /* 0x00000e3000007945 */ /* 0x000fe20003800000 */
[----:B------:R-:W-:Y:S01]  /*51f0*/  USHF.L.U32 UR4, UR4, UR21, URZ ;  /* 0x0000001504047299 */ /* 0x000fe2000800063f */
[C---:B------:R-:W-:Y:S01]  /*5200*/  ISETP.NE.AND P2, PT, R4.reuse, RZ, PT ;  /* 0x000000ff0400720c */ /* 0x040fe20003f45270 */
[----:B------:R-:W-:Y:S01]  /*5210*/  IMAD.MOV.U32 R13, RZ, RZ, 0x1 ;  /* 0x00000001ff0d7424 */ /* 0x000fe200078e00ff */
[----:B------:R-:W-:Y:S01]  /*5220*/  ISETP.NE.OR P0, PT, R4, RZ, !P0 ;  /* 0x000000ff0400720c */ /* 0x000fe20004705670 */
[----:B------:R-:W-:Y:S01]  /*5230*/  IMAD.MOV.U32 R12, RZ, RZ, RZ ;  /* 0x000000ffff0c7224 */ /* 0x000fe200078e00ff */
[----:B------:R-:W-:Y:S01]  /*5240*/  LOP3.LUT R11, R18, 0x2, RZ, 0xfc, !PT ;  /* 0x00000002120b7812 */ /* 0x000fe200078efcff */
[----:B------:R-:W-:Y:S01]  /*5250*/  ULDC UR13, c[0x0][0x600] ;  /* 0x00018000000d7ab9 */ /* 0x000fe20000000800 */
[----:B------:R-:W-:Y:S01]  /*5260*/  UMOV UR5, 0x1 ;  /* 0x0000000100057882 */ /* 0x000fe20000000000 */
[----:B------:R-:W-:-:S02]  /*5270*/  UIADD3 UR13, UR13, -0x1, URZ ;  /* 0xffffffff0d0d7890 */ /* 0x000fc4000fffe03f */
[----:B------:R-:W-:Y:S02]  /*5280*/  USHF.L.U32 UR21, UR5, UR21, URZ ;  /* 0x0000001505157299 */ /* 0x000fe4000800063f */
[----:B------:R-:W-:Y:S01]  /*5290*/  ULOP3.LUT UR29, URZ, UR4, URZ, 0x33, !UPT ;  /* 0x000000043f1d7292 */ /* 0x000fe2000f8e333f */
[----:B------:R-:W-:Y:S01]  /*52a0*/  ULDC.64 UR14, c[0x0][0x198] ;  /* 0x00006600000e7ab9 */ /* 0x000fe20000000a00 */
[----:B0-----:R-:W-:-:S05]  /*52b0*/  VIADD R0, R0, 0x7f ;  /* 0x0000007f00007836 */ /* 0x001fca0000000000 */
[----:B------:R-:W-:-:S04]  /*52c0*/  SHF.R.S32.HI R3, RZ, 0x1f, R0 ;  /* 0x0000001fff037819 */ /* 0x000fc80000011400 */
[----:B------:R-:W-:Y:S01]  /*52d0*/  LEA.HI R3, R3, R0, RZ, 0x7 ;  /* 0x0000000003037211 */ /* 0x000fe200078f38ff */
[----:B------:R-:W-:-:S03]  /*52e0*/  IMAD.MOV.U32 R0, RZ, RZ, 0x1 ;  /* 0x00000001ff007424 */ /* 0x000fc600078e00ff */
[----:B------:R-:W-:-:S05]  /*52f0*/  SHF.R.S32.HI R3, RZ, 0x7, R3 ;  /* 0x00000007ff037819 */ /* 0x000fca0000011403 */
[----:B------:R-:W-:-:S07]  /*5300*/  VIADD R10, R3, 0x1 ;  /* 0x00000001030a7836 */ /* 0x000fce0000000000 */
.L_x_110:
[----:B------:R-:W-:-:S03]  /*5310*/  UMOV UR4, 0xffffffff ;  /* 0xffffffff00047882 */ /* 0x000fc60000000000 */
[----:B------:R-:W-:Y:S05]  /*5320*/  BRA.DIV UR4, `(.L_x_99) ;  /* 0x0000001204707947 */ /* 0x000fea000b800000 */
[----:B------:R-:W-:-:S13]  /*5330*/  ELECT P6, URZ, PT ;  /* 0x00000000003f782f */ /* 0x000fda00038c0000 */
.L_x_123:
[----:B------:R-:W0:Y:S01]  /*5340*/  LDC R4, c[0x0][0x28c] ;  /* 0x0000a300ff047b82 */ /* 0x000e220000000800 */
[----:B------:R-:W-:Y:S01]  /*5350*/  BSSY B1, `(.L_x_100) ;  /* 0x000005a000017945 */ /* 0x000fe20003800000 */
[----:B0-----:R-:W-:-:S13]  /*5360*/  ISETP.LT.OR P6, PT, R4, 0x1, !P6 ;  /* 0x000000010400780c */ /* 0x001fda00077c1670 */
[----:B------:R-:W-:Y:S05]  /*5370*/  @P6 BRA `(.L_x_101) ;  /* 0x00000004005c6947 */ /* 0x000fea0003800000 */
[----:B------:R-:W-:Y:S02]  /*5380*/  IMAD.SHL.U32 R19, R19, 0x80, RZ ;  /* 0x0000008013137824 */ /* 0x000fe400078e00ff */
[----:B------:R-:W-:Y:S02]  /*5390*/  IMAD.SHL.U32 R20, R20, 0x40, RZ ;  /* 0x0000004014147824 */ /* 0x000fe400078e00ff */
[----:B------:R-:W-:Y:S02]  /*53a0*/  IMAD.MOV.U32 R21, RZ, RZ, RZ ;  /* 0x000000ffff157224 */ /* 0x000fe400078e00ff */
[----:B------:R-:W-:Y:S02]  /*53b0*/  IMAD.MOV.U32 R4, RZ, RZ, R10 ;  /* 0x000000ffff047224 */ /* 0x000fe400078e000a */
[----:B------:R-:W-:Y:S02]  /*53c0*/  IMAD.MOV.U32 R5, RZ, RZ, R0 ;  /* 0x000000ffff057224 */ /* 0x000fe400078e0000 */
[----:B------:R-:W-:-:S07]  /*53d0*/  IMAD.MOV.U32 R6, RZ, RZ, R12 ;  /* 0x000000ffff067224 */ /* 0x000fce00078e000c */
.L_x_105:
[----:B------:R-:W0:Y:S01]  /*53e0*/  S2R R14, SR_CgaCtaId ;  /* 0x00000000000e7919 */ /* 0x000e220000008800 */
[----:B------:R-:W-:Y:S01]  /*53f0*/  MOV R7, 0x400 ;  /* 0x0000040000077802 */ /* 0x000fe20000000f00 */
[----:B------:R-:W1:Y:S03]  /*5400*/  @!P2 LDC R9, c[0x0][0x500] ;  /* 0x00014000ff09ab82 */ /* 0x000e660000000800 */
[----:B0-----:R-:W-:Y:S02]  /*5410*/  LEA R15, R14, R7, 0x18 ;  /* 0x000000070e0f7211 */ /* 0x001fe400078ec0ff */
[----:B------:R-:W-:-:S03]  /*5420*/  SHF.L.U32 R7, R5, 0x1f, RZ ;  /* 0x0000001f05077819 */ /* 0x000fc600000006ff */
[----:B------:R-:W-:-:S04]  /*5430*/  IMAD R14, R6, 0x8, R15 ;  /* 0x00000008060e7824 */ /* 0x000fc800078e020f */
[----:B------:R-:W0:Y:S02]  /*5440*/  SYNCS.PHASECHK.TRANS64.TRYWAIT P1, [R14+URZ+0x30], R7 ;  /* 0x000030070e0075a7 */ /* 0x000e24000802017f */
[----:B01----:R-:W-:Y:S05]  /*5450*/  @!P1 BRA `(.L_x_102) ;  /* 0x0000001000449947 */ /* 0x003fea0003800000 */
.L_x_124:
[----:B0-----:R-:W-:Y:S01]  /*5460*/  PRMT R7, R11, 0x9910, RZ ;  /* 0x000099100b077816 */ /* 0x001fe200000000ff */
[----:B------:R0:W-:Y:S03]  /*5470*/  @!P2 SYNCS.ARRIVE.TRANS64 RZ, [R14+URZ], R9 ;  /* 0x000000090effa9a7 */ /* 0x0001e6000800003f */
[----:B------:R-:W-:-:S13]  /*5480*/  ISETP.NE.AND P1, PT, R7, 0x2, PT ;  /* 0x000000020700780c */ /* 0x000fda0003f25270 */
[----:B0-----:R-:W-:Y:S05]  /*5490*/  @P1 BRA `(.L_x_103) ;  /* 0x0000000000041947 */ /* 0x001fea0003800000 */
[----:B------:R-:W-:Y:S01]  /*54a0*/  BPT.TRAP 0x1 ;  /* 0x000000040000795c */ /* 0x000fe20000300000 */
.L_x_103:
[----:B------:R-:W-:Y:S05]  /*54b0*/  @P0 BRA `(.L_x_104) ;  /* 0x0000000000040947 */ /* 0x000fea0003800000 */
[----:B------:R-:W-:Y:S01]  /*54c0*/  BPT.TRAP 0x1 ;  /* 0x000000040000795c */ /* 0x000fe20000300000 */
.L_x_104:
[----:B------:R-:W-:Y:S01]  /*54d0*/  R2UR UR56, R15 ;  /* 0x000000000f3872ca */ /* 0x000fe200000e0000 */
[C---:B------:R-:W-:Y:S01]  /*54e0*/  IMAD R15, R6.reuse, 0x10000, R15 ;  /* 0x00010000060f7824 */ /* 0x040fe200078e020f */
[----:B------:R-:W-:Y:S01]  /*54f0*/  R2UR UR10, R21 ;  /* 0x00000000150a72ca */ /* 0x000fe200000e0000 */
[----:B------:R-:W-:Y:S01]  /*5500*/  UIADD3 UR22, UP0, UR14, 0xf0, URZ ;  /* 0x000000f00e167890 */ /* 0x000fe2000ff1e03f */
[----:B------:R-:W-:Y:S01]  /*5510*/  R2UR UR16, R6 ;  /* 0x00000000061072ca */ /* 0x000fe200000e0000 */
[----:B------:R-:W-:Y:S01]  /*5520*/  VIADD R4, R4, 0xffffffff ;  /* 0xffffffff04047836 */ /* 0x000fe20000000000 */
[----:B------:R-:W-:Y:S01]  /*5530*/  R2UR UR32, R15 ;  /* 0x000000000f2072ca */ /* 0x000fe200000e0000 */
[----:B------:R-:W-:Y:S01]  /*5540*/  UIADD3.X UR23, URZ, UR15, URZ, UP0, !UPT ;  /* 0x0000000f3f177290 */ /* 0x000fe200087fe43f */
[----:B------:R-:W-:Y:S01]  /*5550*/  R2UR UR9, R14 ;  /* 0x000000000e0972ca */ /* 0x000fe200000e0000 */
[----:B------:R-:W-:Y:S01]  /*5560*/  UIADD3 UR6, UP1, UR14, 0x1f0, URZ ;  /* 0x000001f00e067890 */ /* 0x000fe2000ff3e03f */
[----:B------:R-:W-:Y:S01]  /*5570*/  R2UR UR11, R19 ;  /* 0x00000000130b72ca */ /* 0x000fe200000e0000 */
[----:B------:R-:W-:Y:S01]  /*5580*/  UMOV UR4, 0x0 ;  /* 0x0000000000047882 */ /* 0x000fe20000000000 */
[----:B------:R-:W-:Y:S01]  /*5590*/  R2UR UR12, R8 ;  /* 0x00000000080c72ca */ /* 0x000fe200000e0000 */
[----:B------:R-:W-:Y:S01]  /*55a0*/  UIADD3 UR56, UR56, 0x60180, URZ ;  /* 0x0006018038387890 */ /* 0x000fe2000fffe03f */
[----:B------:R-:W-:Y:S01]  /*55b0*/  R2UR UR59, R20 ;  /* 0x00000000143b72ca */ /* 0x000fe200000e0000 */
[----:B------:R-:W-:Y:S01]  /*55c0*/  UIADD3 UR50, UR10, 0x20, URZ ;  /* 0x000000200a327890 */ /* 0x000fe2000fffe03f */
[----:B------:R-:W-:Y:S01]  /*55d0*/  ISETP.GT.AND P3, PT, R4, 0x1, PT ;  /* 0x000000010400780c */ /* 0x000fe20003f64270 */
[----:B------:R-:W-:Y:S01]  /*55e0*/  ULEA UR56, UR16, UR56, 0xf ;  /* 0x0000003810387291 */ /* 0x000fe2000f8e783f */
[----:B------:R-:W-:Y:S01]  /*55f0*/  VIADD R6, R6, 0x1 ;  /* 0x0000000106067836 */ /* 0x000fe20000000000 */
[----:B------:R-:W-:Y:S01]  /*5600*/  UIADD3 UR8, UR32, 0x180, URZ ;  /* 0x0000018020087890 */ /* 0x000fe2000fffe03f */
[----:B------:R-:W-:Y:S01]  /*5610*/  VIADD R21, R21, 0x80 ;  /* 0x0000008015157836 */ /* 0x000fe20000000000 */
[----:B------:R-:W-:-:S02]  /*5620*/  UIADD3 UR48, UR32, 0x4180, URZ ;  /* 0x0000418020307890 */ /* 0x000fc4000fffe03f */
[----:B------:R-:W-:Y:S01]  /*5630*/  UIADD3 UR42, UR10, 0x40, URZ ;  /* 0x000000400a2a7890 */ /* 0x000fe2000fffe03f */
[C---:B------:R-:W-:Y:S01]  /*5640*/  ISETP.NE.AND P1, PT, R6.reuse, 0x6, PT ;  /* 0x000000060600780c */ /* 0x040fe20003f25270 */
[----:B------:R-:W-:Y:S02]  /*5650*/  UIADD3 UR40, UR32, 0x8180, URZ ;  /* 0x0000818020287890 */ /* 0x000fe4000fffe03f */
[----:B------:R-:W-:Y:S01]  /*5660*/  UIADD3 UR34, UR10, 0x60, URZ ;  /* 0x000000600a227890 */ /* 0x000fe2000fffe03f */
[----:B------:R-:W-:Y:S01]  /*5670*/  SEL R14, RZ, 0x1, P1 ;  /* 0x00000001ff0e7807 */ /* 0x000fe20000800000 */
[----:B------:R-:W-:Y:S01]  /*5680*/  UIADD3 UR32, UR32, 0xc180, URZ ;  /* 0x0000c18020207890 */ /* 0x000fe2000fffe03f */
[----:B------:R-:W-:Y:S01]  /*5690*/  SEL R6, R6, RZ, P1 ;  /* 0x000000ff06067207 */ /* 0x000fe20000800000 */
[----:B------:R-:W-:Y:S01]  /*56a0*/  UMOV UR5, 0x10000000 ;  /* 0x1000000000057882 */ /* 0x000fe20000000000 */
[----:B------:R-:W-:Y:S01]  /*56b0*/  UIADD3.X UR7, URZ, UR15, URZ, UP1, !UPT ;  /* 0x0000000f3f077290 */ /* 0x000fe20008ffe43f */
[----:B------:R0:W-:Y:S01]  /*56c0*/  UTMALDG.3D [UR8], [UR22], desc[UR4] ;  /* 0x00000408160075b4 */ /* 0x0001e20008011000 */
[----:B------:R-:W-:Y:S01]  /*56d0*/  UIADD3 UR24, UR56, 0x2000, URZ ;  /* 0x0000200038187890 */ /* 0x000fe2000fffe03f */
[----:B------:R-:W-:Y:S01]  /*56e0*/  LOP3.LUT R5, R5, R14, RZ, 0x3c, !PT ;  /* 0x0000000e05057212 */ /* 0x000fe200078e3cff */
[----:B------:R-:W-:Y:S01]  /*56f0*/  UIADD3 UR16, UR56, 0x4000, URZ ;  /* 0x0000400038107890 */ /* 0x000fe2000fffe03f */
[----:B------:R-:W-:Y:S01]  /*5700*/  UMOV UR49, UR9 ;  /* 0x0000000900317c82 */ /* 0x000fe20008000000 */
        /* <DEDUP_REMOVED lines=8> */
[----:B------:R1:W-:Y:S01]  /*5790*/  UTMALDG.3D [UR48], [UR22], desc[UR4] ;  /* 0x00000430160075b4 */ /* 0x0003e20008011000 */
        /* <DEDUP_REMOVED lines=9> */
[----:B0-----:R-:W-:Y:S01]  /*5830*/  UIADD3 UR8, UR56, 0x6000, URZ ;  /* 0x0000600038087890 */ /* 0x001fe2000fffe03f */
[----:B------:R-:W-:Y:S01]  /*5840*/  UMOV UR19, UR59 ;  /* 0x0000003b00137c82 */ /* 0x000fe20008000000 */
[----:B------:R-:W-:Y:S01]  /*5850*/  UMOV UR20, UR12 ;  /* 0x0000000c00147c82 */ /* 0x000fe20008000000 */
[----:B------:R-:W-:Y:S01]  /*5860*/  UMOV UR18, UR42 ;  /* 0x0000002a00127c82 */ /* 0x000fe20008000000 */
[----:B------:R-:W-:Y:S01]  /*5870*/  UMOV UR11, UR59 ;  /* 0x0000003b000b7c82 */ /* 0x000fe20008000000 */
[----:B------:R1:W-:Y:S01]  /*5880*/  UTMALDG.3D [UR32], [UR22], desc[UR4] ;  /* 0x00000420160075b4 */ /* 0x0003e20008011000 */
[----:B------:R-:W-:Y:S01]  /*5890*/  UMOV UR10, UR34 ;  /* 0x00000022000a7c82 */ /* 0x000fe20008000000 */
[----:B------:R1:W-:Y:S01]  /*58a0*/  UTMALDG.3D [UR56], [UR6], desc[UR4] ;  /* 0x00000438060075b4 */ /* 0x0003e20008011000 */
[----:B------:R1:W-:Y:S01]  /*58b0*/  UTMALDG.3D [UR24], [UR6], desc[UR4] ;  /* 0x00000418060075b4 */ /* 0x0003e20008011000 */
[----:B------:R1:W-:Y:S01]  /*58c0*/  UTMALDG.3D [UR16], [UR6], desc[UR4] ;  /* 0x00000410060075b4 */ /* 0x0003e20008011000 */
[----:B------:R1:W-:Y:S02]  /*58d0*/  UTMALDG.3D [UR8], [UR6], desc[UR4] ;  /* 0x00000408060075b4 */ /* 0x0003e40008011000 */
[----:B-1----:R-:W-:Y:S05]  /*58e0*/  @P3 BRA `(.L_x_105) ;  /* 0xfffffff800bc3947 */ /* 0x002fea000383ffff */
.L_x_101:
[----:B------:R-:W-:Y:S05]  /*58f0*/  BSYNC B1 ;  /* 0x0000000000017941 */ /* 0x000fea0003800000 */
.L_x_100:
[----:B------:R-:W-:Y:S01]  /*5900*/  LOP3.LUT P3, RZ, R13, 0xff, RZ, 0xc0, !PT ;  /* 0x000000ff0dff7812 */ /* 0x000fe2000786c0ff */
[----:B------:R-:W-:Y:S01]  /*5910*/  IMAD.IADD R12, R3, 0x1, R12 ;  /* 0x00000001030c7824 */ /* 0x000fe200078e020c */
[----:B------:R-:W-:Y:S01]  /*5920*/  IADD3 R16, P4, R16, UR38, RZ ;  /* 0x0000002610107c10 */ /* 0x000fe2000ff9e0ff */
[----:B------:R-:W-:Y:S01]  /*5930*/  ULDC.64 UR4, c[0x0][0x650] ;  /* 0x0001940000047ab9 */ /* 0x000fe20000000a00 */
[----:B------:R-:W-:Y:S01]  /*5940*/  BSSY B1, `(.L_x_106) ;  /* 0x000006a000017945 */ /* 0x000fe20003800000 */
[----:B------:R-:W-:Y:S01]  /*5950*/  IMAD.MOV.U32 R19, RZ, RZ, -0x1 ;  /* 0xffffffffff137424 */ /* 0x000fe200078e00ff */
[----:B------:R-:W-:Y:S01]  /*5960*/  ISETP.GT.U32.AND P1, PT, R12, 0x5, PT ;  /* 0x000000050c00780c */ /* 0x000fe20003f24070 */
[----:B------:R-:W-:Y:S01]  /*5970*/  IMAD.MOV.U32 R20, RZ, RZ, -0x1 ;  /* 0xffffffffff147424 */ /* 0x000fe200078e00ff */
[----:B------:R-:W-:Y:S01]  /*5980*/  IADD3.X R17, R17, UR37, RZ, P4, !PT ;  /* 0x0000002511117c10 */ /* 0x000fe2000a7fe4ff */
[----:B------:R-:W-:Y:S01]  /*5990*/  IMAD.MOV.U32 R8, RZ, RZ, -0x1 ;  /* 0xffffffffff087424 */ /* 0x000fe200078e00ff */
[----:B------:R-:W-:-:S02]  /*59a0*/  ISETP.LT.U32.AND P1, PT, R3, 0x6, P1 ;  /* 0x000000060300780c */ /* 0x000fc40000f21070 */
[----:B------:R-:W-:Y:S01]  /*59b0*/  PRMT R13, RZ, 0x7610, R13 ;  /* 0x00007610ff0d7816 */ /* 0x000fe2000000000d */
[----:B------:R-:W0:Y:S01]  /*59c0*/  @P3 S2R R5, SR_CgaCtaId ;  /* 0x0000000000053919 */ /* 0x000e220000008800 */
[----:B------:R-:W-:-:S04]  /*59d0*/  @P3 MOV R4, 0x400 ;  /* 0x0000040000043802 */ /* 0x000fc80000000f00 */
[----:B0-----:R-:W-:Y:S01]  /*59e0*/  @P3 LEA R6, R5, R4, 0x18 ;  /* 0x0000000405063211 */ /* 0x001fe200078ec0ff */
[----:B------:R-:W-:-:S03]  /*59f0*/  IMAD.WIDE.U32 R4, R12, -0x55555555, RZ ;  /* 0xaaaaaaab0c047825 */ /* 0x000fc600078e00ff */
[----:B------:R0:W-:Y:S01]  /*5a00*/  @P3 SYNCS.ARRIVE.TRANS64.A1T0 RZ, [R6+URZ+0x78], RZ ;  /* 0x000078ff06ff39a7 */ /* 0x0001e2000810003f */
[----:B------:R-:W-:Y:S02]  /*5a10*/  ISETP.GE.U32.AND P3, PT, R3, 0x6, PT ;  /* 0x000000060300780c */ /* 0x000fe40003f66070 */
[----:B------:R-:W-:Y:S02]  /*5a20*/  SHF.R.U32.HI R7, RZ, 0x2, R5 ;  /* 0x00000002ff077819 */ /* 0x000fe40000011605 */
[----:B------:R-:W-:Y:S02]  /*5a30*/  SEL R5, RZ, 0x1, !P1 ;  /* 0x00000001ff057807 */ /* 0x000fe40004800000 */
[----:B------:R-:W-:Y:S01]  /*5a40*/  ISETP.GE.U32.AND P1, PT, R16, UR4, PT ;  /* 0x0000000410007c0c */ /* 0x000fe2000bf26070 */
[----:B------:R-:W-:Y:S01]  /*5a50*/  IMAD R12, R7, -0x6, R12 ;  /* 0xfffffffa070c7824 */ /* 0x000fe200078e020c */
[----:B------:R-:W-:Y:S02]  /*5a60*/  LOP3.LUT R0, R0, R5, RZ, 0x3c, !PT ;  /* 0x0000000500007212 */ /* 0x000fe400078e3cff */
[----:B------:R-:W-:-:S02]  /*5a70*/  ISETP.GE.U32.AND.EX P1, PT, R17, UR5, PT, P1 ;  /* 0x0000000511007c0c */ /* 0x000fc4000bf26110 */
[----:B------:R-:W-:Y:S02]  /*5a80*/  PRMT R4, RZ, 0x7610, R4 ;  /* 0x00007610ff047816 */ /* 0x000fe40000000004 */
[----:B------:R-:W-:-:S09]  /*5a90*/  @P3 LOP3.LUT R0, R0, 0x1, R7, 0x78, !PT ;  /* 0x0000000100003812 */ /* 0x000fd200078e7807 */
[----:B0-----:R-:W-:Y:S05]  /*5aa0*/  @P1 BRA `(.L_x_107) ;  /* 0x00000004004c1947 */ /* 0x001fea0003800000 */
[----:B------:R-:W-:Y:S01]  /*5ab0*/  ULDC.64 UR4, c[0x0][0x628] ;  /* 0x00018a0000047ab9 */ /* 0x000fe20000000a00 */
[----:B------:R-:W0:Y:S01]  /*5ac0*/  S2R R15, SR_CTAID.X ;  /* 0x00000000000f7919 */ /* 0x000e220000002500 */
[----:B------:R-:W-:Y:S01]  /*5ad0*/  ISETP.NE.U32.AND P1, PT, RZ, UR4, PT ;  /* 0x00000004ff007c0c */ /* 0x000fe2000bf25070 */
[----:B------:R-:W-:Y:S01]  /*5ae0*/  ULDC UR7, c[0x0][0x630] ;  /* 0x00018c0000077ab9 */ /* 0x000fe20000000800 */
[----:B------:R-:W-:Y:S01]  /*5af0*/  IMAD.MOV.U32 R4, RZ, RZ, R16 ;  /* 0x000000ffff047224 */ /* 0x000fe200078e0010 */
[----:B------:R-:W1:Y:S01]  /*5b00*/  S2R R14, SR_CTAID.Y ;  /* 0x00000000000e7919 */ /* 0x000e620000002600 */
[----:B------:R-:W-:Y:S01]  /*5b10*/  ISETP.NE.AND.EX P1, PT, RZ, UR5, PT, P1 ;  /* 0x00000005ff007c0c */ /* 0x000fe2000bf25310 */
[----:B------:R-:W-:-:S12]  /*5b20*/  IMAD.MOV.U32 R5, RZ, RZ, R17 ;  /* 0x000000ffff057224 */ /* 0x000fd800078e0011 */
[----:B------:R-:W-:Y:S05]  /*5b30*/  @!P1 BRA `(.L_x_108) ;  /* 0x0000000000289947 */ /* 0x000fea0003800000 */
[----:B------:R-:W-:Y:S02]  /*5b40*/  ULDC UR6, c[0x0][0x634] ;  /* 0x00018d0000067ab9 */ /* 0x000fe40000000800 */
[----:B------:R-:W-:-:S05]  /*5b50*/  IADD3 R9, P1, R16, UR6, RZ ;  /* 0x0000000610097c10 */ /* 0x000fca000ff3e0ff */
[----:B------:R-:W-:-:S04]  /*5b60*/  IMAD.X R19, RZ, RZ, R17, P1 ;  /* 0x000000ffff137224 */ /* 0x000fc800008e0611 */
[----:B------:R-:W-:-:S04]  /*5b70*/  IMAD.WIDE.U32 R6, R19, UR4, RZ ;  /* 0x0000000413067c25 */ /* 0x000fc8000f8e00ff */
[----:B------:R-:W-:-:S04]  /*5b80*/  IMAD.WIDE.U32 R6, P1, R9, UR5, R6 ;  /* 0x0000000509067c25 */ /* 0x000fc8000f820006 */
[----:B------:R-:W-:-:S04]  /*5b90*/  IMAD.WIDE.U32 R8, R9, UR4, RZ ;  /* 0x0000000409087c25 */ /* 0x000fc8000f8e00ff */
[----:B------:R-:W-:Y:S01]  /*5ba0*/  IMAD.X R5, RZ, RZ, RZ, P1 ;  /* 0x000000ffff057224 */ /* 0x000fe200008e06ff */
[----:B------:R-:W-:Y:S01]  /*5bb0*/  IADD3 RZ, P1, R9, R6, RZ ;  /* 0x0000000609ff7210 */ /* 0x000fe20007f3e0ff */
[----:B------:R-:W-:-:S04]  /*5bc0*/  IMAD.MOV.U32 R4, RZ, RZ, R7 ;  /* 0x000000ffff047224 */ /* 0x000fc800078e0007 */
[----:B------:R-:W-:-:S08]  /*5bd0*/  IMAD.WIDE.U32.X R4, R19, UR5, R4, P1 ;  /* 0x0000000513047c25 */ /* 0x000fd000088e0404 */
.L_x_108:
[--C-:B------:R-:W-:Y:S01]  /*5be0*/  SHF.R.U64 R8, R4, UR7, R5.reuse ;  /* 0x0000000704087c19 */ /* 0x100fe20008001205 */
[----:B------:R-:W-:Y:S01]  /*5bf0*/  ULDC.64 UR4, c[0x0][0x620] ;  /* 0x0001880000047ab9 */ /* 0x000fe20000000a00 */
[----:B------:R-:W-:Y:S01]  /*5c00*/  SHF.R.U32.HI R4, RZ, UR7, R5 ;  /* 0x00000007ff047c19 */ /* 0x000fe20008011605 */
[----:B------:R-:W2:Y:S01]  /*5c10*/  LDC R24, c[0x0][0x144] ;  /* 0x00005100ff187b82 */ /* 0x000ea20000000800 */
[----:B------:R-:W-:Y:S01]  /*5c20*/  IADD3 R7, P1, RZ, -R8, RZ ;  /* 0x80000008ff077210 */ /* 0x000fe20007f3e0ff */
[----:B------:R-:W-:Y:S01]  /*5c30*/  ULDC.64 UR8, c[0x0][0x640] ;  /* 0x0001900000087ab9 */ /* 0x000fe20000000a00 */
[----:B0-----:R-:W-:Y:S01]  /*5c40*/  I2FP.F32.U32 R9, R15 ;  /* 0x0000000f00097245 */ /* 0x001fe20000201000 */
[----:B------:R-:W-:Y:S02]  /*5c50*/  ULDC UR6, c[0x0][0x608] ;  /* 0x0001820000067ab9 */ /* 0x000fe40000000800 */
[----:B------:R-:W-:Y:S01]  /*5c60*/  IMAD.X R4, RZ, RZ, ~R4, P1 ;  /* 0x000000ffff047224 */ /* 0x000fe200008e0e04 */
[----:B------:R-:W-:Y:S01]  /*5c70*/  ISETP.NE.U32.AND P1, PT, RZ, UR8, PT ;  /* 0x00000008ff007c0c */ /* 0x000fe2000bf25070 */
[----:B------:R-:W0:Y:S02]  /*5c80*/  LDC R21, c[0x0][0x148] ;  /* 0x00005200ff157b82 */ /* 0x000e240000000800 */
[----:B------:R-:W-:Y:S01]  /*5c90*/  IMAD R6, R4, UR4, RZ ;  /* 0x0000000404067c24 */ /* 0x000fe2000f8e02ff */
[----:B------:R-:W-:Y:S01]  /*5ca0*/  ISETP.NE.AND.EX P1, PT, RZ, UR9, PT, P1 ;  /* 0x00000009ff007c0c */ /* 0x000fe2000bf25310 */
[----:B------:R-:W-:Y:S01]  /*5cb0*/  IMAD.WIDE.U32 R4, R7, UR4, R16 ;  /* 0x0000000407047c25 */ /* 0x000fe2000f8e0010 */
[----:B------:R-:W-:-:S03]  /*5cc0*/  ULDC UR4, c[0x0][0x150] ;  /* 0x0000540000047ab9 */ /* 0x000fc60000000800 */
[----:B------:R-:W-:Y:S02]  /*5cd0*/  IMAD R7, R7, UR5, R6 ;  /* 0x0000000507077c24 */ /* 0x000fe4000f8e0206 */
[----:B------:R-:W-:Y:S01]  /*5ce0*/  FMUL R6, R9, UR4 ;  /* 0x0000000409067c20 */ /* 0x000fe20008400000 */
[----:B------:R-:W-:Y:S01]  /*5cf0*/  ULDC UR4, c[0x0][0x618] ;  /* 0x0001860000047ab9 */ /* 0x000fe20000000800 */
[----:B------:R-:W-:Y:S01]  /*5d00*/  ULDC UR5, c[0x0][0x154] ;  /* 0x0000550000057ab9 */ /* 0x000fe20000000800 */
[----:B------:R-:W-:-:S03]  /*5d10*/  IMAD.IADD R5, R5, 0x1, R7 ;  /* 0x0000000105057824 */ /* 0x000fc600078e0207 */
[----:B------:R-:W3:Y:S02]  /*5d20*/  F2I.U32.TRUNC.NTZ R6, R6 ;  /* 0x0000000600067305 */ /* 0x000ee4000020f000 */
[----:B------:R-:W-:Y:S02]  /*5d30*/  SHF.R.U64 R9, R4, UR4, R5 ;  /* 0x0000000404097c19 */ /* 0x000fe40008001205 */
[----:B-1----:R-:W-:-:S05]  /*5d40*/  I2FP.F32.U32 R4, R14 ;  /* 0x0000000e00047245 */ /* 0x002fca0000201000 */
[----:B------:R-:W-:Y:S01]  /*5d50*/  FMUL R22, R4, UR5 ;  /* 0x0000000504167c20 */ /* 0x000fe20008400000 */
[----:B------:R-:W-:Y:S01]  /*5d60*/  SHF.R.U32.HI R4, RZ, UR4, R5 ;  /* 0x00000004ff047c19 */ /* 0x000fe20008011605 */
[----:B------:R-:W-:-:S03]  /*5d70*/  ULDC UR4, c[0x0][0x658] ;  /* 0x0001960000047ab9 */ /* 0x000fc60000000800 */
[--C-:B------:R-:W-:Y:S01]  /*5d80*/  SHF.R.U64 R20, R9, UR6, R4.reuse ;  /* 0x0000000609147c19 */ /* 0x100fe20008001204 */
[----:B------:R-:W1:Y:S01]  /*5d90*/  F2I.U32.TRUNC.NTZ R22, R22 ;  /* 0x0000001600167305 */ /* 0x000e62000020f000 */
[----:B------:R-:W-:Y:S01]  /*5da0*/  SHF.R.U32.HI R5, RZ, UR6, R4 ;  /* 0x00000006ff057c19 */ /* 0x000fe20008011604 */
[----:B---3--:R-:W-:-:S03]  /*5db0*/  IMAD.MOV R6, RZ, RZ, -R6 ;  /* 0x000000ffff067224 */ /* 0x008fc600078e0a06 */
[----:B------:R-:W-:Y:S01]  /*5dc0*/  SHF.R.U64 R19, R20, UR4, R5 ;  /* 0x0000000414137c19 */ /* 0x000fe20008001205 */
[----:B--2---:R-:W-:Y:S01]  /*5dd0*/  IMAD R15, R24, R6, R15 ;  /* 0x00000006180f7224 */ /* 0x004fe200078e020f */
[----:B------:R-:W-:-:S03]  /*5de0*/  SHF.R.U32.HI R23, RZ, UR4, R5 ;  /* 0x00000004ff177c19 */ /* 0x000fc60008011605 */
[----:B------:R-:W-:Y:S02]  /*5df0*/  IMAD.MOV.U32 R4, RZ, RZ, R19 ;  /* 0x000000ffff047224 */ /* 0x000fe400078e0013 */
[----:B------:R-:W-:Y:S01]  /*5e00*/  IMAD.MOV.U32 R5, RZ, RZ, R23 ;  /* 0x000000ffff057224 */ /* 0x000fe200078e0017 */
[----:B-1----:R-:W-:Y:S06]  /*5e10*/  @!P1 BRA `(.L_x_109) ;  /* 0x0000000000289947 */ /* 0x002fec0003800000 */
[----:B------:R-:W-:Y:S02]  /*5e20*/  ULDC UR4, c[0x0][0x64c] ;  /* 0x0001930000047ab9 */ /* 0x000fe40000000800 */
[----:B------:R-:W-:-:S05]  /*5e30*/  IADD3 R5, P1, R19, UR4, RZ ;  /* 0x0000000413057c10 */ /* 0x000fca000ff3e0ff */
[----:B------:R-:W-:-:S04]  /*5e40*/  IMAD.X R23, RZ, RZ, R23, P1 ;  /* 0x000000ffff177224 */ /* 0x000fc800008e0617 */
[----:B------:R-:W-:-:S04]  /*5e50*/  IMAD.WIDE.U32 R6, R23, UR8, RZ ;  /* 0x0000000817067c25 */ /* 0x000fc8000f8e00ff */
[----:B------:R-:W-:-:S04]  /*5e60*/  IMAD.WIDE.U32 R6, P1, R5, UR9, R6 ;  /* 0x0000000905067c25 */ /* 0x000fc8000f820006 */
[----:B------:R-:W-:-:S04]  /*5e70*/  IMAD.WIDE.U32 R4, R5, UR8, RZ ;  /* 0x0000000805047c25 */ /* 0x000fc8000f8e00ff */
[----:B------:R-:W-:Y:S01]  /*5e80*/  IMAD.MOV.U32 R4, RZ, RZ, R7 ;  /* 0x000000ffff047224 */ /* 0x000fe200078e0007 */
[----:B------:R-:W-:Y:S01]  /*5e90*/  IADD3 RZ, P3, R5, R6, RZ ;  /* 0x0000000605ff7210 */ /* 0x000fe20007f7e0ff */
[----:B------:R-:W-:-:S04]  /*5ea0*/  IMAD.X R5, RZ, RZ, RZ, P1 ;  /* 0x000000ffff057224 */ /* 0x000fc800008e06ff */
[----:B------:R-:W-:-:S08]  /*5eb0*/  IMAD.WIDE.U32.X R4, R23, UR9, R4, P3 ;  /* 0x0000000917047c25 */ /* 0x000fd000098e0404 */
.L_x_109:
[----:B------:R-:W-:Y:S01]  /*5ec0*/  ISETP.NE.AND P1, PT, R2, 0x1, PT ;  /* 0x000000010200780c */ /* 0x000fe20003f25270 */
[----:B------:R-:W-:Y:S01]  /*5ed0*/  ULDC UR4, c[0x0][0x648] ;  /* 0x0001920000047ab9 */ /* 0x000fe20000000800 */
[----:B------:R-:W-:Y:S01]  /*5ee0*/  LOP3.LUT R20, R20, UR29, RZ, 0xc0, !PT ;  /* 0x0000001d14147c12 */ /* 0x000fe2000f8ec0ff */
[----:B------:R-:W-:Y:S01]  /*5ef0*/  IMAD.MOV R22, RZ, RZ, -R22 ;  /* 0x000000ffff167224 */ /* 0x000fe200078e0a16 */
[----:B------:R-:W-:Y:S01]  /*5f00*/  SHF.R.U64 R5, R4, UR4, R5 ;  /* 0x0000000404057c19 */ /* 0x000fe20008001205 */
[----:B------:R-:W-:Y:S01]  /*5f10*/  ULDC UR4, c[0x0][0x638] ;  /* 0x00018e0000047ab9 */ /* 0x000fe20000000800 */
[----:B------:R-:W-:Y:S01]  /*5f20*/  LOP3.LUT R6, R9, UR13, RZ, 0xc0, !PT ;  /* 0x0000000d09067c12 */ /* 0x000fe2000f8ec0ff */
[----:B------:R-:W-:Y:S02]  /*5f30*/  ULDC UR5, c[0x0][0x610] ;  /* 0x0001840000057ab9 */ /* 0x000fe40000000800 */
[----:B------:R-:W-:Y:S02]  /*5f40*/  IMAD.MOV R4, RZ, RZ, -R5 ;  /* 0x000000ffff047224 */ /* 0x000fe400078e0a05 */
[----:B------:R-:W-:-:S02]  /*5f50*/  IMAD R20, R5, UR21, R20 ;  /* 0x0000001505147c24 */ /* 0x000fc4000f8e0214 */
[----:B0-----:R-:W-:Y:S02]  /*5f60*/  @P1 IMAD R15, R21, R22, R14 ;  /* 0x00000016150f1224 */ /* 0x001fe400078e020e */
[----:B------:R-:W-:Y:S01]  /*5f70*/  IMAD R19, R4, UR4, R19 ;  /* 0x0000000404137c24 */ /* 0x000fe2000f8e0213 */
[----:B------:R-:W-:Y:S01]  /*5f80*/  ULDC UR4, c[0x0][0x600] ;  /* 0x0001800000047ab9 */ /* 0x000fe20000000800 */
[----:B------:R-:W-:Y:S02]  /*5f90*/  IMAD R15, R20, UR5, R15 ;  /* 0x00000005140f7c24 */ /* 0x000fe4000f8e020f */
[----:B------:R-:W-:Y:S02]  /*5fa0*/  IMAD R6, R19, UR4, R6 ;  /* 0x0000000413067c24 */ /* 0x000fe4000f8e0206 */
[----:B------:R-:W-:-:S03]  /*5fb0*/  IMAD.MOV.U32 R4, RZ, RZ, 0x1 ;  /* 0x00000001ff047424 */ /* 0x000fc600078e00ff */
[----:B------:R-:W-:Y:S02]  /*5fc0*/  SEL R20, R6, R15, !P1 ;  /* 0x0000000f06147207 */ /* 0x000fe40004800000 */
[----:B------:R-:W-:-:S07]  /*5fd0*/  SEL R19, R15, R6, !P1 ;  /* 0x000000060f137207 */ /* 0x000fce0004800000 */
.L_x_107:
[----:B------:R-:W-:Y:S05]  /*5fe0*/  BSYNC B1 ;  /* 0x0000000000017941 */ /* 0x000fea0003800000 */
.L_x_106:
[----:B------:R-:W-:-:S13]  /*5ff0*/  LOP3.LUT P1, RZ, R4, 0xff, RZ, 0xc0, !PT ;  /* 0x000000ff04ff7812 */ /* 0x000fda000782c0ff */
[----:B------:R-:W-:Y:S05]  /*6000*/  @P1 BRA `(.L_x_110) ;  /* 0xfffffff000c01947 */ /* 0x000fea000383ffff */
[----:B------:R-:W-:Y:S05]  /*6010*/  BSYNC B0 ;  /* 0x0000000000007941 */ /* 0x000fea0003800000 */
.L_x_98:
[----:B------:R-:W-:-:S03]  /*6020*/  UMOV UR4, 0xffffffff ;  /* 0xffffffff00047882 */ /* 0x000fc60000000000 */
[----:B------:R-:W-:Y:S05]  /*6030*/  BRA.DIV UR4, `(.L_x_111) ;  /* 0x0000000604607947 */ /* 0x000fea000b800000 */
[----:B------:R-:W-:-:S13]  /*6040*/  ELECT P6, URZ, PT ;  /* 0x00000000003f782f */ /* 0x000fda00038c0000 */
.L_x_127:
[----:B------:R-:W-:Y:S04]  /*6050*/  BSSY B0, `(.L_x_112) ;  /* 0x000003d000007945 */ /* 0x000fe80003800000 */
[----:B------:R-:W-:Y:S05]  /*6060*/  @!P6 BRA `(.L_x_113) ;  /* 0x0000000000ece947 */ /* 0x000fea0003800000 */
[----:B------:R-:W-:-:S04]  /*6070*/  LOP3.LUT R18, R18, 0x2, RZ, 0xfc, !PT ;  /* 0x0000000212127812 */ /* 0x000fc800078efcff */
[----:B------:R-:W-:-:S13]  /*6080*/  ISETP.NE.AND P0, PT, R18, 0x3, PT ;  /* 0x000000031200780c */ /* 0x000fda0003f05270 */
[----:B------:R-:W-:Y:S05]  /*6090*/  @!P0 BRA `(.L_x_114) ;  /* 0x0000000000048947 */ /* 0x000fea0003800000 */
[----:B------:R-:W-:Y:S01]  /*60a0*/  BPT.TRAP 0x1 ;  /* 0x000000040000795c */ /* 0x000fe20000300000 */
.L_x_114:
[----:B------:R-:W0:Y:S01]  /*60b0*/  S2R R3, SR_CgaCtaId ;  /* 0x0000000000037919 */ /* 0x000e220000008800 */
[----:B------:R-:W-:-:S04]  /*60c0*/  MOV R2, 0x400 ;  /* 0x0000040000027802 */ /* 0x000fc80000000f00 */
[----:B0-----:R-:W-:Y:S02]  /*60d0*/  LEA R3, R3, R2, 0x18 ;  /* 0x0000000203037211 */ /* 0x001fe400078ec0ff */
[----:B------:R-:W-:-:S03]  /*60e0*/  SHF.L.U32 R2, R0, 0x1f, RZ ;  /* 0x0000001f00027819 */ /* 0x000fc600000006ff */
[----:B------:R-:W-:-:S04]  /*60f0*/  VIADD R3, R3, 0x30 ;  /* 0x0000003003037836 */ /* 0x000fc80000000000 */
[C---:B------:R-:W-:Y:S02]  /*6100*/  IMAD R7, R12.reuse, 0x8, R3 ;  /* 0x000000080c077824 */ /* 0x040fe400078e0203 */
[----:B------:R-:W-:Y:S02]  /*6110*/  VIADD R12, R12, 0x1 ;  /* 0x000000010c0c7836 */ /* 0x000fe40000000000 */
[----:B------:R-:W0:Y:S03]  /*6120*/  SYNCS.PHASECHK.TRANS64.TRYWAIT P0, [R7+URZ], R2 ;  /* 0x00000002070075a7 */ /* 0x000e26000800017f */
[----:B------:R-:W-:-:S04]  /*6130*/  ISETP.NE.AND P1, PT, R12, 0x6, PT ;  /* 0x000000060c00780c */ /* 0x000fc80003f25270 */
[----:B------:R-:W-:Y:S02]  /*6140*/  SEL R5, RZ, 0x1, P1 ;  /* 0x00000001ff057807 */ /* 0x000fe40000800000 */
[----:B------:R-:W-:Y:S02]  /*6150*/  SEL R12, R12, RZ, P1 ;  /* 0x000000ff0c0c7207 */ /* 0x000fe40000800000 */
[----:B------:R-:W-:-:S03]  /*6160*/  LOP3.LUT R5, R0, R5, RZ, 0x3c, !PT ;  /* 0x0000000500057212 */ /* 0x000fc600078e3cff */
[----:B------:R-:W-:Y:S01]  /*6170*/  IMAD R9, R12, 0x8, R3 ;  /* 0x000000080c097824 */ /* 0x000fe200078e0203 */
[----:B------:R-:W-:Y:S01]  /*6180*/  SHF.L.U32 R4, R5, 0x1f, RZ ;  /* 0x0000001f05047819 */ /* 0x000fe200000006ff */
[----:B0-----:R-:W-:Y:S06]  /*6190*/  @!P0 BRA `(.L_x_115) ;  /* 0x0000000400288947 */ /* 0x001fec0003800000 */
.L_x_128:
[----:B------:R-:W1:Y:S01]  /*61a0*/  SYNCS.PHASECHK.TRANS64.TRYWAIT P0, [R9+URZ], R4 ;  /* 0x00000004090075a7 */ /* 0x000e62000800017f */
[----:B------:R-:W-:-:S05]  /*61b0*/  VIADD R0, R12, 0x1 ;  /* 0x000000010c007836 */ /* 0x000fca0000000000 */
[----:B------:R-:W-:-:S04]  /*61c0*/  ISETP.NE.AND P1, PT, R0, 0x6, PT ;  /* 0x000000060000780c */ /* 0x000fc80003f25270 */
[----:B0-----:R-:W-:Y:S02]  /*61d0*/  SEL R2, RZ, 0x1, P1 ;  /* 0x00000001ff027807 */ /* 0x001fe40000800000 */
[----:B------:R-:W-:Y:S02]  /*61e0*/  SEL R0, R0, RZ, P1 ;  /* 0x000000ff00007207 */ /* 0x000fe40000800000 */
[----:B------:R-:W-:-:S03]  /*61f0*/  LOP3.LUT R7, R5, R2, RZ, 0x3c, !PT ;  /* 0x0000000205077212 */ /* 0x000fc600078e3cff */
[----:B------:R-:W-:Y:S01]  /*6200*/  IMAD R6, R0, 0x8, R3 ;  /* 0x0000000800067824 */ /* 0x000fe200078e0203 */
[----:B------:R-:W-:Y:S01]  /*6210*/  SHF.L.U32 R5, R7, 0x1f, RZ ;  /* 0x0000001f07057819 */ /* 0x000fe200000006ff */
[----:B-1----:R-:W-:Y:S06]  /*6220*/  @!P0 BRA `(.L_x_116) ;  /* 0x0000000400188947 */ /* 0x002fec0003800000 */
.L_x_129:
[----:B------:R-:W1:Y:S01]  /*6230*/  SYNCS.PHASECHK.TRANS64.TRYWAIT P0, [R6+URZ], R5 ;  /* 0x00000005060075a7 */ /* 0x000e62000800017f */
[----:B------:R-:W-:-:S05]  /*6240*/  VIADD R0, R0, 0x1 ;  /* 0x0000000100007836 */ /* 0x000fca0000000000 */
[----:B------:R-:W-:-:S04]  /*6250*/  ISETP.NE.AND P1, PT, R0, 0x6, PT ;  /* 0x000000060000780c */ /* 0x000fc80003f25270 */
[----:B------:R-:W-:Y:S02]  /*6260*/  SEL R2, RZ, 0x1, P1 ;  /* 0x00000001ff027807 */ /* 0x000fe40000800000 */
[----:B------:R-:W-:Y:S02]  /*6270*/  SEL R0, R0, RZ, P1 ;  /* 0x000000ff00007207 */ /* 0x000fe40000800000 */
[----:B------:R-:W-:-:S03]  /*6280*/  LOP3.LUT R7, R7, R2, RZ, 0x3c, !PT ;  /* 0x0000000207077212 */ /* 0x000fc600078e3cff */
[----:B0-----:R-:W-:Y:S01]  /*6290*/  IMAD R9, R0, 0x8, R3 ;  /* 0x0000000800097824 */ /* 0x001fe200078e0203 */
[----:B------:R-:W-:Y:S01]  /*62a0*/  SHF.L.U32 R4, R7, 0x1f, RZ ;  /* 0x0000001f07047819 */ /* 0x000fe200000006ff */
[----:B-1----:R-:W-:Y:S06]  /*62b0*/  @!P0 BRA `(.L_x_117) ;  /* 0x0000000400088947 */ /* 0x002fec0003800000 */
.L_x_130:
        /* <DEDUP_REMOVED lines=9> */
.L_x_131:
[----:B------:R-:W1:Y:S01]  /*6350*/  SYNCS.PHASECHK.TRANS64.TRYWAIT P0, [R6+URZ], R5 ;  /* 0x00000005060075a7 */ /* 0x000e62000800017f */
[----:B------:R-:W-:-:S05]  /*6360*/  VIADD R0, R0, 0x1 ;  /* 0x0000000100007836 */ /* 0x000fca0000000000 */
[----:B------:R-:W-:-:S04]  /*6370*/  ISETP.NE.AND P1, PT, R0, 0x6, PT ;  /* 0x000000060000780c */ /* 0x000fc80003f25270 */
[----:B------:R-:W-:Y:S02]  /*6380*/  SEL R2, RZ, 0x1, P1 ;  /* 0x00000001ff027807 */ /* 0x000fe40000800000 */
[----:B------:R-:W-:Y:S02]  /*6390*/  SEL R0, R0, RZ, P1 ;  /* 0x000000ff00007207 */ /* 0x000fe40000800000 */
[----:B------:R-:W-:Y:S01]  /*63a0*/  LOP3.LUT R2, R7, R2, RZ, 0x3c, !PT ;  /* 0x0000000207027212 */ /* 0x000fe200078e3cff */
[----:B-1----:R-:W-:Y:S06]  /*63b0*/  @!P0 BRA `(.L_x_119) ;  /* 0x0000000000f08947 */ /* 0x002fec0003800000 */
.L_x_132:
[----:B------:R-:W-:Y:S01]  /*63c0*/  IMAD R3, R0, 0x8, R3 ;  /* 0x0000000800037824 */ /* 0x000fe200078e0203 */
[----:B------:R-:W-:-:S07]  /*63d0*/  SHF.L.U32 R0, R2, 0x1f, RZ ;  /* 0x0000001f02007819 */ /* 0x000fce00000006ff */
.L_x_120:
[----:B--2---:R2:W3:Y:S02]  /*63e0*/  SYNCS.PHASECHK.TRANS64.TRYWAIT P0, [R3+URZ], R0 ;  /* 0x00000000030075a7 */ /* 0x0044e4000800017f */
[----:B---3--:R-:W-:Y:S05]  /*63f0*/  @!P0 NANOSLEEP.SYNCS 0x989680 ;  /* 0x009896800000895d */ /* 0x008fea0003900000 */
[----:B------:R-:W3:Y:S02]  /*6400*/  @!P0 SYNCS.PHASECHK.TRANS64 P0, [R3+URZ], R0 ;  /* 0x00000000030085a7 */ /* 0x000ee4000800007f */
[----:B---3--:R-:W-:Y:S05]  /*6410*/  @!P0 BRA `(.L_x_120) ;  /* 0xfffffffc00f08947 */ /* 0x008fea000383ffff */
.L_x_113:
[----:B------:R-:W-:Y:S05]  /*6420*/  BSYNC B0 ;  /* 0x0000000000007941 */ /* 0x000fea0003800000 */
.L_x_112:
[----:B------:R-:W-:Y:S05]  /*6430*/  EXIT ;  /* 0x000000000000794d */ /* 0x000fea0003800000 */
.L_x_17:
[----:B-1----:R1:W2:Y:S02]  /*6440*/  SYNCS.PHASECHK.TRANS64.TRYWAIT P1, [R3+URZ], R0 ;  /* 0x00000000030075a7 */ /* 0x0022a4000802017f */
[----:B--2---:R-:W-:Y:S05]  /*6450*/  @!P1 NANOSLEEP.SYNCS 0x989680 ;  /* 0x009896800000995d */ /* 0x004fea0003900000 */
[----:B------:R-:W2:Y:S02]  /*6460*/  @!P1 SYNCS.PHASECHK.TRANS64 P1, [R3+URZ], R0 ;  /* 0x00000000030095a7 */ /* 0x000ea4000802007f */
[----:B--2---:R-:W-:Y:S05]  /*6470*/  @!P1 BRA `(.L_x_17) ;  /* 0xfffffffc00f09947 */ /* 0x004fea000383ffff */
[----:B------:R-:W-:Y:S05]  /*6480*/  BRA `(.L_x_16) ;  /* 0xffffffb000187947 */ /* 0x000fea000383ffff */
.L_x_22:
[----:B-1----:R-:W-:-:S04]  /*6490*/  IMAD.U32 R4, RZ, RZ, UR4 ;  /* 0x00000004ff047e24 */ /* 0x002fc8000f8e00ff */
[----:B------:R1:W2:Y:S03]  /*64a0*/  SYNCS.PHASECHK.TRANS64.TRYWAIT P1, [R4+URZ], R3 ;  /* 0x00000003040075a7 */ /* 0x0002a6000802017f */
[----:B--2---:R-:W-:Y:S05]  /*64b0*/  @!P1 NANOSLEEP.SYNCS 0x989680 ;  /* 0x009896800000995d */ /* 0x004fea0003900000 */
[----:B------:R-:W2:Y:S02]  /*64c0*/  @!P1 SYNCS.PHASECHK.TRANS64 P1, [R4+URZ], R3 ;  /* 0x00000003040095a7 */ /* 0x000ea4000802007f */
[----:B--2---:R-:W-:Y:S05]  /*64d0*/  @!P1 BRA `(.L_x_22) ;  /* 0xfffffffc00ec9947 */ /* 0x004fea000383ffff */
[----:B------:R-:W-:Y:S05]  /*64e0*/  BRA `(.L_x_21) ;  /* 0xffffffb8003c7947 */ /* 0x000fea000383ffff */
.L_x_99:
[----:B------:R-:W-:Y:S01]  /*64f0*/  BSSY B1, `(.L_x_121) ;  /* 0x0000006000017945 */ /* 0x000fe20003800000 */
[----:B------:R-:W-:-:S07]  /*6500*/  IMAD.MOV.U32 R15, RZ, RZ, -0x1 ;  /* 0xffffffffff0f7424 */ /* 0x000fce00078e00ff */
[----:B------:R-:W-:Y:S05]  /*6510*/  WARPSYNC.COLLECTIVE R15, `(.L_x_122) ;  /* 0x000000000f0c7348 */ /* 0x000fea0003c00000 */
[----:B------:R-:W-:Y:S02]  /*6520*/  ELECT P6, UR62, PT ;  /* 0x00000000003e782f */ /* 0x000fe400038c0000 */
[----:B------:R-:W-:Y:S01]  /*6530*/  MOV R14, UR62 ;  /* 0x0000003e000e7c02 */ /* 0x000fe20008000f00 */
[----:B------:R-:W-:Y:S10]  /*6540*/  ENDCOLLECTIVE ;  /* 0x000000000000791b */ /* 0x000ff40003800000 */
.L_x_122:
[----:B------:R-:W-:Y:S05]  /*6550*/  BSYNC B1 ;  /* 0x0000000000017941 */ /* 0x000fea0003800000 */
.L_x_121:
[----:B------:R-:W-:Y:S05]  /*6560*/  BRA `(.L_x_123) ;  /* 0xffffffec00747947 */ /* 0x000fea000383ffff */
.L_x_102:
[----:B0-----:R0:W1:Y:S02]  /*6570*/  SYNCS.PHASECHK.TRANS64.TRYWAIT P1, [R14+URZ+0x30], R7 ;  /* 0x000030070e0075a7 */ /* 0x001064000802017f */
[----:B-1----:R-:W-:Y:S05]  /*6580*/  @!P1 NANOSLEEP.SYNCS 0x989680 ;  /* 0x009896800000995d */ /* 0x002fea0003900000 */
[----:B------:R-:W1:Y:S02]  /*6590*/  @!P1 SYNCS.PHASECHK.TRANS64 P1, [R14+URZ+0x30], R7 ;  /* 0x000030070e0095a7 */ /* 0x000e64000802007f */
[----:B-1----:R-:W-:Y:S05]  /*65a0*/  @!P1 BRA `(.L_x_102) ;  /* 0xfffffffc00f09947 */ /* 0x002fea000383ffff */
[----:B------:R-:W-:Y:S05]  /*65b0*/  BRA `(.L_x_124) ;  /* 0xffffffec00a87947 */ /* 0x000fea000383ffff */
.L_x_111:
[----:B------:R-:W-:Y:S01]  /*65c0*/  BSSY B0, `(.L_x_125) ;  /* 0x0000006000007945 */ /* 0x000fe20003800000 */
[----:B------:R-:W-:-:S07]  /*65d0*/  IMAD.MOV.U32 R15, RZ, RZ, -0x1 ;  /* 0xffffffffff0f7424 */ /* 0x000fce00078e00ff */
[----:B------:R-:W-:Y:S05]  /*65e0*/  WARPSYNC.COLLECTIVE R15, `(.L_x_126) ;  /* 0x000000000f0c7348 */ /* 0x000fea0003c00000 */
[----:B------:R-:W-:Y:S02]  /*65f0*/  ELECT P6, UR62, PT ;  /* 0x00000000003e782f */ /* 0x000fe400038c0000 */
[----:B------:R-:W-:Y:S01]  /*6600*/  MOV R14, UR62 ;  /* 0x0000003e000e7c02 */ /* 0x000fe20008000f00 */
[----:B------:R-:W-:Y:S10]  /*6610*/  ENDCOLLECTIVE ;  /* 0x000000000000791b */ /* 0x000ff40003800000 */
.L_x_126:
[----:B------:R-:W-:Y:S05]  /*6620*/  BSYNC B0 ;  /* 0x0000000000007941 */ /* 0x000fea0003800000 */
.L_x_125:
[----:B------:R-:W-:Y:S05]  /*6630*/  BRA `(.L_x_127) ;  /* 0xfffffff800847947 */ /* 0x000fea000383ffff */
.L_x_115:
[----:B0-----:R0:W1:Y:S02]  /*6640*/  SYNCS.PHASECHK.TRANS64.TRYWAIT P0, [R7+URZ], R2 ;  /* 0x00000002070075a7 */ /* 0x001064000800017f */
[----:B-1----:R-:W-:Y:S05]  /*6650*/  @!P0 NANOSLEEP.SYNCS 0x989680 ;  /* 0x009896800000895d */ /* 0x002fea0003900000 */
[----:B------:R-:W1:Y:S02]  /*6660*/  @!P0 SYNCS.PHASECHK.TRANS64 P0, [R7+URZ], R2 ;  /* 0x00000002070085a7 */ /* 0x000e64000800007f */
[----:B-1----:R-:W-:Y:S05]  /*6670*/  @!P0 BRA `(.L_x_115) ;  /* 0xfffffffc00f08947 */ /* 0x002fea000383ffff */
[----:B------:R-:W-:Y:S05]  /*6680*/  BRA `(.L_x_128) ;  /* 0xfffffff800c47947 */ /* 0x000fea000383ffff */
.L_x_116:
[----:B0-----:R0:W1:Y:S02]  /*6690*/  SYNCS.PHASECHK.TRANS64.TRYWAIT P0, [R9+URZ], R4 ;  /* 0x00000004090075a7 */ /* 0x001064000800017f */
[----:B-1----:R-:W-:Y:S05]  /*66a0*/  @!P0 NANOSLEEP.SYNCS 0x989680 ;  /* 0x009896800000895d */ /* 0x002fea0003900000 */
[----:B------:R-:W1:Y:S02]  /*66b0*/  @!P0 SYNCS.PHASECHK.TRANS64 P0, [R9+URZ], R4 ;  /* 0x00000004090085a7 */ /* 0x000e64000800007f */
[----:B-1----:R-:W-:Y:S05]  /*66c0*/  @!P0 BRA `(.L_x_116) ;  /* 0xfffffffc00f08947 */ /* 0x002fea000383ffff */
[----:B------:R-:W-:Y:S05]  /*66d0*/  BRA `(.L_x_129) ;  /* 0xfffffff800d47947 */ /* 0x000fea000383ffff */
.L_x_117:
[----:B0-----:R0:W1:Y:S02]  /*66e0*/  SYNCS.PHASECHK.TRANS64.TRYWAIT P0, [R6+URZ], R5 ;  /* 0x00000005060075a7 */ /* 0x001064000800017f */
[----:B-1----:R-:W-:Y:S05]  /*66f0*/  @!P0 NANOSLEEP.SYNCS 0x989680 ;  /* 0x009896800000895d */ /* 0x002fea0003900000 */
[----:B------:R-:W1:Y:S02]  /*6700*/  @!P0 SYNCS.PHASECHK.TRANS64 P0, [R6+URZ], R5 ;  /* 0x00000005060085a7 */ /* 0x000e64000800007f */
[----:B-1----:R-:W-:Y:S05]  /*6710*/  @!P0 BRA `(.L_x_117) ;  /* 0xfffffffc00f08947 */ /* 0x002fea000383ffff */
[----:B------:R-:W-:Y:S05]  /*6720*/  BRA `(.L_x_130) ;  /* 0xfffffff800e47947 */ /* 0x000fea000383ffff */
.L_x_118:
[----:B0-----:R0:W1:Y:S02]  /*6730*/  SYNCS.PHASECHK.TRANS64.TRYWAIT P0, [R9+URZ], R4 ;  /* 0x00000004090075a7 */ /* 0x001064000800017f */
[----:B-1----:R-:W-:Y:S05]  /*6740*/  @!P0 NANOSLEEP.SYNCS 0x989680 ;  /* 0x009896800000895d */ /* 0x002fea0003900000 */
[----:B------:R-:W1:Y:S02]  /*6750*/  @!P0 SYNCS.PHASECHK.TRANS64 P0, [R9+URZ], R4 ;  /* 0x00000004090085a7 */ /* 0x000e64000800007f */
[----:B-1----:R-:W-:Y:S05]  /*6760*/  @!P0 BRA `(.L_x_118) ;  /* 0xfffffffc00f08947 */ /* 0x002fea000383ffff */
[----:B------:R-:W-:Y:S05]  /*6770*/  BRA `(.L_x_131) ;  /* 0xfffffff800f47947 */ /* 0x000fea000383ffff */
.L_x_119:
[----:B-1----:R1:W2:Y:S02]  /*6780*/  SYNCS.PHASECHK.TRANS64.TRYWAIT P0, [R6+URZ], R5 ;  /* 0x00000005060075a7 */ /* 0x0022a4000800017f */
[----:B--2---:R-:W-:Y:S05]  /*6790*/  @!P0 NANOSLEEP.SYNCS 0x989680 ;  /* 0x009896800000895d */ /* 0x004fea0003900000 */
[----:B------:R-:W2:Y:S02]  /*67a0*/  @!P0 SYNCS.PHASECHK.TRANS64 P0, [R6+URZ], R5 ;  /* 0x00000005060085a7 */ /* 0x000ea4000800007f */
[----:B--2---:R-:W-:Y:S05]  /*67b0*/  @!P0 BRA `(.L_x_119) ;  /* 0xfffffffc00f08947 */ /* 0x004fea000383ffff */
[----:B------:R-:W-:Y:S05]  /*67c0*/  BRA `(.L_x_132) ;  /* 0xfffffff800fc7947 */ /* 0x000fea000383ffff */
.L_x_133:
[----:B------:R-:W-:-:S00]  /*67d0*/  BRA `(.L_x_133) ;  /* 0xfffffffc00fc7947 */ /* 0x000fc0000383ffff */
[----:B------:R-:W-:-:S00]  /*67e0*/  NOP ;  /* 0x0000000000007918 */ /* 0x000fc00000000000 */
        /* <DEDUP_REMOVED lines=9> */
.L_x_134:


//--------------------- .nv.global.init           --------------------------
	.section	.nv.global.init,"aw",@progbits
.nv.global.init:
	.type		$str$22,@object
	.size		$str$22,($str$23 - $str$22)
$str$22:
        /*0000*/ 	.byte	0x6b, 0x5f, 0x74, 0x69, 0x6c, 0x65, 0x5f, 0x63, 0x6f, 0x75, 0x6e, 0x74, 0x20, 0x3e, 0x3d, 0x20
        /*0010*/ 	.byte	0x31, 0x00
	.type		$str$23,@object
	.size		$str$23,(__unnamed_1 - $str$23)
$str$23:
        /*0012*/ 	.byte	0x2f, 0x74, 0x6d, 0x70, 0x2f, 0x63, 0x75, 0x74, 0x6c, 0x61, 0x73, 0x73, 0x5f, 0x73, 0x77, 0x65
        /*0022*/ 	.byte	0x65, 0x70, 0x5f, 0x73, 0x72, 0x63, 0x2f, 0x69, 0x6e, 0x63, 0x6c, 0x75, 0x64, 0x65, 0x2f, 0x63
        /*0032*/ 	.byte	0x75, 0x74, 0x6c, 0x61, 0x73, 0x73, 0x2f, 0x67, 0x65, 0x6d, 0x6d, 0x2f, 0x63, 0x6f, 0x6c, 0x6c
        /*0042*/ 	.byte	0x65, 0x63, 0x74, 0x69, 0x76, 0x65, 0x2f, 0x73, 0x6d, 0x39, 0x30, 0x5f, 0x6d, 0x6d, 0x61, 0x5f
        /*0052*/ 	.byte	0x74, 0x6d, 0x61, 0x5f, 0x67, 0x6d, 0x6d, 0x61, 0x5f, 0x73, 0x73, 0x5f, 0x77, 0x61, 0x72, 0x70
        /*0062*/ 	.byte	0x73, 0x70, 0x65, 0x63, 0x69, 0x61, 0x6c, 0x69, 0x7a, 0x65, 0x64, 0x2e, 0x68, 0x70, 0x70, 0x00
	.type		__unnamed_1,@object
	.size		__unnamed_1,(.L_0 - __unnamed_1)
__unnamed_1:
        /*0072*/ 	.byte	0x76, 0x6f, 0x69, 0x64, 0x20, 0x63, 0x75, 0x74, 0x6c, 0x61, 0x73, 0x73, 0x3a, 0x3a, 0x67, 0x65
        /* <DEDUP_REMOVED lines=175> */
        /*0b72*/ 	.byte	0x00
.L_0:


//--------------------- .nv.shared._ZN7cutlass13device_kernelINS_4gemm6kernel13GemmUniversalIN4cute5tupleIJiiiiEEENS1_10collective13CollectiveMmaINS1_34MainloopSm90TmaGmmaWarpSpecializedILi6ENS5_IJNS4_1CILi1EEESB_SB_EEENS1_35KernelTmaWarpSpecializedCooperativeEEENS5_IJNSA_ILi128EEENSA_ILi64EEESF_EEEfNS5_IJlSB_lEEEfSI_NS4_8TiledMMAINS4_8MMA_AtomIJNS4_4SM904GMMA29MMA_64x64x8_F32TF32TF32_SS_TNILNSM_7ScaleInE1ELSO_1EEEEEENS4_6LayoutINS5_IJNSA_ILi2EEESB_SB_EEENS5_IJSB_NSA_ILi0EEESU_EEEEENS5_IJNS4_10UnderscoreESX_SX_EEEEENS4_13SM90_TMA_LOADENS4_14ComposedLayoutINS4_7SwizzleILi3ELi4ELi3EEENS4_18smem_ptr_flag_bitsILi32EEENSR_INS5_IJNSA_ILi8EEENSA_ILi32EEEEEENS5_IJS17_SB_EEEEEEEvNS4_8identityES10_S1B_vS1C_EENS_8epilogue10collective6detail29Sm90TmaWarpSpecializedAdapterINS1F_15DefaultEpilogueIfSI_SI_NS1E_6thread17LinearCombinationIfLi1EffLNS1J_9ScaleType4KindE0ELNS_15FloatRoundStyleE2EfEENS1_15EpilogueDefaultEEEEEvvEEEEvNT_6ParamsE --------------------------
	.section	.nv.shared._ZN7cutlass13device_kernelINS_4gemm6kernel13GemmUniversalIN4cute5tupleIJiiiiEEENS1_10collective13CollectiveMmaINS1_34MainloopSm90TmaGmmaWarpSpecializedILi6ENS5_IJNS4_1CILi1EEESB_SB_EEENS1_35KernelTmaWarpSpecializedCooperativeEEENS5_IJNSA_ILi128EEENSA_ILi64EEESF_EEEfNS5_IJlSB_lEEEfSI_NS4_8TiledMMAINS4_8MMA_AtomIJNS4_4SM904GMMA29MMA_64x64x8_F32TF32TF32_SS_TNILNSM_7ScaleInE1ELSO_1EEEEEENS4_6LayoutINS5_IJNSA_ILi2EEESB_SB_EEENS5_IJSB_NSA_ILi0EEESU_EEEEENS5_IJNS4_10UnderscoreESX_SX_EEEEENS4_13SM90_TMA_LOADENS4_14ComposedLayoutINS4_7SwizzleILi3ELi4ELi3EEENS4_18smem_ptr_flag_bitsILi32EEENSR_INS5_IJNSA_ILi8EEENSA_ILi32EEEEEENS5_IJS17_SB_EEEEEEEvNS4_8identityES10_S1B_vS1C_EENS_8epilogue10collective6detail29Sm90TmaWarpSpecializedAdapterINS1F_15DefaultEpilogueIfSI_SI_NS1E_6thread17LinearCombinationIfLi1EffLNS1J_9ScaleType4KindE0ELNS_15FloatRoundStyleE2EfEENS1_15EpilogueDefaultEEEEEvvEEEEvNT_6ParamsE,"aw",@nobits
	.sectionflags	@""
	.align	16
	.zero		1024


//--------------------- .nv.shared.reserved.0     --------------------------
	.section	.nv.shared.reserved.0,"aw",@nobits
	.weak		__nv_reservedSMEM_offset_0_alias
	.size		__nv_reservedSMEM_offset_0_alias, 0, 0
	.other		__nv_reservedSMEM_offset_0_alias,@"STO_CUDA_RESERVED_SHARED STV_DEFAULT"
__nv_reservedSMEM_offset_0_alias:
	.zero		0


//--------------------- .nv.global                --------------------------
	.section	.nv.global,"aw",@nobits
.nv.global:
	.type		_ZN40_INTERNAL_8875e7af_4_k_cu_c383cebe_194364cute1_E,@object
	.size		_ZN40_INTERNAL_8875e7af_4_k_cu_c383cebe_194364cute1_E,(_ZN40_INTERNAL_8875e7af_4_k_cu_c383cebe_194364cuda3std3__45__cpo6cbeginE - _ZN40_INTERNAL_8875e7af_4_k_cu_c383cebe_194364cute1_E)
_ZN40_INTERNAL_8875e7af_4_k_cu_c383cebe_194364cute1_E:
	.zero		1
	.type		_ZN40_INTERNAL_8875e7af_4_k_cu_c383cebe_194364cuda3std3__45__cpo6cbeginE,@object
	.size		_ZN40_INTERNAL_8875e7af_4_k_cu_c383cebe_194364cuda3std3__45__cpo6cbeginE,(_ZN40_INTERNAL_8875e7af_4_k_cu_c383cebe_194364cuda3std3__48in_placeE - _ZN40_INTERNAL_8875e7af_4_k_cu_c383cebe_194364cuda3std3__45__cpo6cbeginE)
_ZN40_INTERNAL_8875e7af_4_k_cu_c383cebe_194364cuda3std3__45__cpo6cbeginE:
	.zero		1
	.type		_ZN40_INTERNAL_8875e7af_4_k_cu_c383cebe_194364cuda3std3__48in_placeE,@object
	.size		_ZN40_INTERNAL_8875e7af_4_k_cu_c383cebe_194364cuda3std3__48in_placeE,(_ZN40_INTERNAL_8875e7af_4_k_cu_c383cebe_194364cuda3std6ranges3__45__cpo9iter_moveE - _ZN40_INTERNAL_8875e7af_4_k_cu_c383cebe_194364cuda3std3__48in_placeE)
_ZN40_INTERNAL_8875e7af_4_k_cu_c383cebe_194364cuda3std3__48in_placeE:
	.zero		1
	.type		_ZN40_INTERNAL_8875e7af_4_k_cu_c383cebe_194364cuda3std6ranges3__45__cpo9iter_moveE,@object
	.size		_ZN40_INTERNAL_8875e7af_4_k_cu_c383cebe_194364cuda3std6ranges3__45__cpo9iter_moveE,(_ZN40_INTERNAL_8875e7af_4_k_cu_c383cebe_194364cuda3std3__45__cpo5beginE - _ZN40_INTERNAL_8875e7af_4_k_cu_c383cebe_194364cuda3std6ranges3__45__cpo9iter_moveE)
_ZN40_INTERNAL_8875e7af_4_k_cu_c383cebe_194364cuda3std6ranges3__45__cpo9iter_moveE:
	.zero		1
	.type		_ZN40_INTERNAL_8875e7af_4_k_cu_c383cebe_194364cuda3std3__45__cpo5beginE,@object
	.size		_ZN40_INTERNAL_8875e7af_4_k_cu_c383cebe_194364cuda3std3__45__cpo5beginE,(_ZN40_INTERNAL_8875e7af_4_k_cu_c383cebe_194364cuda3std3__442_GLOBAL__N__8875e7af_4_k_cu_c383cebe_194366ignoreE - _ZN40_INTERNAL_8875e7af_4_k_cu_c383cebe_194364cuda3std3__45__cpo5beginE)
_ZN40_INTERNAL_8875e7af_4_k_cu_c383cebe_194364cuda3std3__45__cpo5beginE:
	.zero		1
	.type		_ZN40_INTERNAL_8875e7af_4_k_cu_c383cebe_194364cuda3std3__442_GLOBAL__N__8875e7af_4_k_cu_c383cebe_194366ignoreE,@object
	.size		_ZN40_INTERNAL_8875e7af_4_k_cu_c383cebe_194364cuda3std3__442_GLOBAL__N__8875e7af_4_k_cu_c383cebe_194366ignoreE,(_ZN40_INTERNAL_8875e7af_4_k_cu_c383cebe_194364cute7productE - _ZN40_INTERNAL_8875e7af_4_k_cu_c383cebe_194364cuda3std3__442_GLOBAL__N__8875e7af_4_k_cu_c383cebe_194366ignoreE)
_ZN40_INTERNAL_8875e7af_4_k_cu_c383cebe_194364cuda3std3__442_GLOBAL__N__8875e7af_4_k_cu_c383cebe_194366ignoreE:
	.zero		1
	.type		_ZN40_INTERNAL_8875e7af_4_k_cu_c383cebe_194364cute7productE,@object
	.size		_ZN40_INTERNAL_8875e7af_4_k_cu_c383cebe_194364cute7productE,(_ZN40_INTERNAL_8875e7af_4_k_cu_c383cebe_194364cuda3std3__45__cpo3endE - _ZN40_INTERNAL_8875e7af_4_k_cu_c383cebe_194364cute7productE)
_ZN40_INTERNAL_8875e7af_4_k_cu_c383cebe_194364cute7productE:
	.zero		1
	.type		_ZN40_INTERNAL_8875e7af_4_k_cu_c383cebe_194364cuda3std3__45__cpo3endE,@object
	.size		_ZN40_INTERNAL_8875e7af_4_k_cu_c383cebe_194364cuda3std3__45__cpo3endE,(_ZN40_INTERNAL_8875e7af_4_k_cu_c383cebe_194364cuda3std3__419piecewise_constructE - _ZN40_INTERNAL_8875e7af_4_k_cu_c383cebe_194364cuda3std3__45__cpo3endE)
_ZN40_INTERNAL_8875e7af_4_k_cu_c383cebe_194364cuda3std3__45__cpo3endE:
	.zero		1
	.type		_ZN40_INTERNAL_8875e7af_4_k_cu_c383cebe_194364cuda3std3__419piecewise_constructE,@object
	.size		_ZN40_INTERNAL_8875e7af_4_k_cu_c383cebe_194364cuda3std3__419piecewise_constructE,(_ZN40_INTERNAL_8875e7af_4_k_cu_c383cebe_194364cuda3std3__45__cpo4cendE - _ZN40_INTERNAL_8875e7af_4_k_cu_c383cebe_194364cuda3std3__419piecewise_constructE)
_ZN40_INTERNAL_8875e7af_4_k_cu_c383cebe_194364cuda3std3__419piecewise_constructE:
	.zero		1
	.type		_ZN40_INTERNAL_8875e7af_4_k_cu_c383cebe_194364cuda3std3__45__cpo4cendE,@object
	.size		_ZN40_INTERNAL_8875e7af_4_k_cu_c383cebe_194364cuda3std3__45__cpo4cendE,(_ZN40_INTERNAL_8875e7af_4_k_cu_c383cebe_194364cuda3std6ranges3__45__cpo4swapE - _ZN40_INTERNAL_8875e7af_4_k_cu_c383cebe_194364cuda3std3__45__cpo4cendE)
_ZN40_INTERNAL_8875e7af_4_k_cu_c383cebe_194364cuda3std3__45__cpo4cendE:
	.zero		1
	.type		_ZN40_INTERNAL_8875e7af_4_k_cu_c383cebe_194364cuda3std6ranges3__45__cpo4swapE,@object
	.size		_ZN40_INTERNAL_8875e7af_4_k_cu_c383cebe_194364cuda3std6ranges3__45__cpo4swapE,(.L_8 - _ZN40_INTERNAL_8875e7af_4_k_cu_c383cebe_194364cuda3std6ranges3__45__cpo4swapE)
_ZN40_INTERNAL_8875e7af_4_k_cu_c383cebe_194364cuda3std6ranges3__45__cpo4swapE:
	.zero		1
.L_8:


//--------------------- .nv.constant0._ZN7cutlass13device_kernelINS_4gemm6kernel13GemmUniversalIN4cute5tupleIJiiiiEEENS1_10collective13CollectiveMmaINS1_34MainloopSm90TmaGmmaWarpSpecializedILi6ENS5_IJNS4_1CILi1EEESB_SB_EEENS1_35KernelTmaWarpSpecializedCooperativeEEENS5_IJNSA_ILi128EEENSA_ILi64EEESF_EEEfNS5_IJlSB_lEEEfSI_NS4_8TiledMMAINS4_8MMA_AtomIJNS4_4SM904GMMA29MMA_64x64x8_F32TF32TF32_SS_TNILNSM_7ScaleInE1ELSO_1EEEEEENS4_6LayoutINS5_IJNSA_ILi2EEESB_SB_EEENS5_IJSB_NSA_ILi0EEESU_EEEEENS5_IJNS4_10UnderscoreESX_SX_EEEEENS4_13SM90_TMA_LOADENS4_14ComposedLayoutINS4_7SwizzleILi3ELi4ELi3EEENS4_18smem_ptr_flag_bitsILi32EEENSR_INS5_IJNSA_ILi8EEENSA_ILi32EEEEEENS5_IJS17_SB_EEEEEEEvNS4_8identityES10_S1B_vS1C_EENS_8epilogue10collective6detail29Sm90TmaWarpSpecializedAdapterINS1F_15DefaultEpilogueIfSI_SI_NS1E_6thread17LinearCombinationIfLi1EffLNS1J_9ScaleType4KindE0ELNS_15FloatRoundStyleE2EfEENS1_15EpilogueDefaultEEEEEvvEEEEvNT_6ParamsE --------------------------
	.section	.nv.constant0._ZN7cutlass13device_kernelINS_4gemm6kernel13GemmUniversalIN4cute5tupleIJiiiiEEENS1_10collective13CollectiveMmaINS1_34MainloopSm90TmaGmmaWarpSpecializedILi6ENS5_IJNS4_1CILi1EEESB_SB_EEENS1_35KernelTmaWarpSpecializedCooperativeEEENS5_IJNSA_ILi128EEENSA_ILi64EEESF_EEEfNS5_IJlSB_lEEEfSI_NS4_8TiledMMAINS4_8MMA_AtomIJNS4_4SM904GMMA29MMA_64x64x8_F32TF32TF32_SS_TNILNSM_7ScaleInE1ELSO_1EEEEEENS4_6LayoutINS5_IJNSA_ILi2EEESB_SB_EEENS5_IJSB_NSA_ILi0EEESU_EEEEENS5_IJNS4_10UnderscoreESX_SX_EEEEENS4_13SM90_TMA_LOADENS4_14ComposedLayoutINS4_7SwizzleILi3ELi4ELi3EEENS4_18smem_ptr_flag_bitsILi32EEENSR_INS5_IJNSA_ILi8EEENSA_ILi32EEEEEENS5_IJS17_SB_EEEEEEEvNS4_8identityES10_S1B_vS1C_EENS_8epilogue10collective6detail29Sm90TmaWarpSpecializedAdapterINS1F_15DefaultEpilogueIfSI_SI_NS1E_6thread17LinearCombinationIfLi1EffLNS1J_9ScaleType4KindE0ELNS_15FloatRoundStyleE2EfEENS1_15EpilogueDefaultEEEEEvvEEEEvNT_6ParamsE,"a",@progbits
	.sectionflags	@""
	.align	4
.nv.constant0._ZN7cutlass13device_kernelINS_4gemm6kernel13GemmUniversalIN4cute5tupleIJiiiiEEENS1_10collective13CollectiveMmaINS1_34MainloopSm90TmaGmmaWarpSpecializedILi6ENS5_IJNS4_1CILi1EEESB_SB_EEENS1_35KernelTmaWarpSpecializedCooperativeEEENS5_IJNSA_ILi128EEENSA_ILi64EEESF_EEEfNS5_IJlSB_lEEEfSI_NS4_8TiledMMAINS4_8MMA_AtomIJNS4_4SM904GMMA29MMA_64x64x8_F32TF32TF32_SS_TNILNSM_7ScaleInE1ELSO_1EEEEEENS4_6LayoutINS5_IJNSA_ILi2EEESB_SB_EEENS5_IJSB_NSA_ILi0EEESU_EEEEENS5_IJNS4_10UnderscoreESX_SX_EEEEENS4_13SM90_TMA_LOADENS4_14ComposedLayoutINS4_7SwizzleILi3ELi4ELi3EEENS4_18smem_ptr_flag_bitsILi32EEENSR_INS5_IJNSA_ILi8EEENSA_ILi32EEEEEENS5_IJS17_SB_EEEEEEEvNS4_8identityES10_S1B_vS1C_EENS_8epilogue10collective6detail29Sm90TmaWarpSpecializedAdapterINS1F_15DefaultEpilogueIfSI_SI_NS1E_6thread17LinearCombinationIfLi1EffLNS1J_9ScaleType4KindE0ELNS_15FloatRoundStyleE2EfEENS1_15EpilogueDefaultEEEEEvvEEEEvNT_6ParamsE:
	.zero		1664


//--------------------- SYMBOLS --------------------------

	.type		.nv.reservedSmem.offset0,@object
	.size		.nv.reservedSmem.offset0,0x4
	.type		__assertfail,@function
